	.target	sm_100a

	.elftype	@"ET_EXEC"


//--------------------- .note.nv.tkinfo           --------------------------
	.section	.note.nv.tkinfo,"",@"SHT_NOTE"
	.sectionflags	@"SHF_NOTE_NV_TKINFO"
	.tkinfo
        /*0018*/ 	.word	0x00000002
        /*0030*/ 	.string	""
        /*0030*/ 	.string	"ptxas"
        /*0030*/ 	.string	"Cuda compilation tools, release 13.0, V13.0.88"
        /*0030*/ 	.string	"Build cuda_13.0.r13.0/compiler.36424714_0"
        /*0030*/ 	.string	"-arch sm_100a -m 64 "



//--------------------- .note.nv.cuinfo           --------------------------
	.section	.note.nv.cuinfo,"",@"SHT_NOTE"
	.sectionflags	@"SHF_NOTE_NV_CUINFO"
        /*0018*/ 	.short	0x0002
        /*001a*/ 	.short	0x0064
        /*001c*/ 	.short	0x0082
	.zero		2


//--------------------- .nv.info                  --------------------------
	.section	.nv.info,"",@"SHT_CUDA_INFO"
	.align	4


	//----- nvinfo : EIATTR_REGCOUNT
	.align		4
        /*0000*/ 	.byte	0x04, 0x2f
        /*0002*/ 	.short	(.L_19 - .L_18)
	.align		4
.L_18:
        /*0004*/ 	.word	index@(_ZN7cutlass13device_kernelINS_4gemm6kernel13GemmUniversalIN4cute5tupleIJiiiiEEENS1_10collective13CollectiveMmaINS1_35MainloopSm100TmaUmmaWarpSpecializedILi5ELi2ELi4ENS5_IJNS4_1CILi2EEESB_NSA_ILi1EEEEEEEENS5_IJNSA_ILi256EEENSA_ILi64EEENSA_ILi32EEEEEENS_12float_e5m2_tENS5_IJlSC_lEEESJ_SK_NS4_8TiledMMAINS4_8MMA_AtomIJNS4_10MMA_TraitsINS4_25SM100_MMA_F8F6F4_2x1SM_SSEJSJ_SJ_fSF_SG_NS4_17integral_constantINS4_4UMMA5MajorELSR_0EEESS_NSP_INSQ_7ScaleInELST_0EEESU_EEEEEENS4_6LayoutINS5_IJSC_SC_SC_EEENS5_IJNSA_ILi0EEESZ_SZ_EEEEENS5_IJNS4_10UnderscoreES12_S12_EEEEENS4_28SM100_TMA_2SM_LOAD_MULTICASTENS4_14ComposedLayoutINS4_7SwizzleILi1ELi4ELi3EEENS4_18smem_ptr_flag_bitsILi8EEENSX_INS5_IJNSA_ILi8EEESH_EEENS5_IJSH_SC_EEEEEEEvNS4_8identityENS4_18SM100_TMA_2SM_LOADES1F_vS1G_EENS_8epilogue10collective18CollectiveEpilogueINS1J_23Sm100TmaWarpSpecializedILi1ELi1ELi64ELb0ELb0EEEJNS5_IJNSA_ILi128EEESG_SH_EEENS5_IJNSX_IS1O_SC_EENSX_ISG_SC_EEEEESJ_SK_SJ_SK_NS1J_6fusion15FusionCallbacksIS1N_NS1T_17LinearCombinationISJ_fSJ_fLNS_15FloatRoundStyleE2EEES1P_S1S_JEEENS4_5SM1004TMEM4LOAD26SM100_TMEM_LOAD_32dp32b64xENS4_13SM90_TMA_LOADENS16_INS17_ILi2ELi4ELi3EEES1A_NSX_INS5_IJS1B_SG_EEENS5_IJSG_SC_EEEEEEENS4_39AutoVectorizingCopyWithAssumedAlignmentILi128EEENS4_14SM90_TMA_STOREES28_S2A_S2A_EEEvvEEEEvNT_6ParamsE)
        /*0008*/ 	.word	0x0000009a


	//----- nvinfo : EIATTR_FRAME_SIZE
	.align		4
.L_19:
        /*000c*/ 	.byte	0x04, 0x11
        /*000e*/ 	.short	(.L_21 - .L_20)
	.align		4
.L_20:
        /*0010*/ 	.word	index@($__internal_2_$__cuda_sm10x_tcgen05_guardrail_trap_unallocated_columns_being_dealloced)
        /*0014*/ 	.word	0x00000000


	//----- nvinfo : EIATTR_FRAME_SIZE
	.align		4
.L_21:
        /*0018*/ 	.byte	0x04, 0x11
        /*001a*/ 	.short	(.L_23 - .L_22)
	.align		4
.L_22:
        /*001c*/ 	.word	index@($__internal_1_$__cuda_sm10x_tcgen05_guardrail_trap_phase_invalid_during_alloc)
        /*0020*/ 	.word	0x00000000


	//----- nvinfo : EIATTR_FRAME_SIZE
	.align		4
.L_23:
        /*0024*/ 	.byte	0x04, 0x11
        /*0026*/ 	.short	(.L_25 - .L_24)
	.align		4
.L_24:
        /*0028*/ 	.word	index@($__internal_0_$__cuda_sm10x_tcgen05_guardrail_trap_col_being_dealloced_not_returned_by_alloc)
        /*002c*/ 	.word	0x00000000


	//----- nvinfo : EIATTR_FRAME_SIZE
	.align		4
.L_25:
        /*0030*/ 	.byte	0x04, 0x11
        /*0032*/ 	.short	(.L_27 - .L_26)
	.align		4
.L_26:
        /*0034*/ 	.word	index@(_ZN7cutlass13device_kernelINS_4gemm6kernel13GemmUniversalIN4cute5tupleIJiiiiEEENS1_10collective13CollectiveMmaINS1_35MainloopSm100TmaUmmaWarpSpecializedILi5ELi2ELi4ENS5_IJNS4_1CILi2EEESB_NSA_ILi1EEEEEEEENS5_IJNSA_ILi256EEENSA_ILi64EEENSA_ILi32EEEEEENS_12float_e5m2_tENS5_IJlSC_lEEESJ_SK_NS4_8TiledMMAINS4_8MMA_AtomIJNS4_10MMA_TraitsINS4_25SM100_MMA_F8F6F4_2x1SM_SSEJSJ_SJ_fSF_SG_NS4_17integral_constantINS4_4UMMA5MajorELSR_0EEESS_NSP_INSQ_7ScaleInELST_0EEESU_EEEEEENS4_6LayoutINS5_IJSC_SC_SC_EEENS5_IJNSA_ILi0EEESZ_SZ_EEEEENS5_IJNS4_10UnderscoreES12_S12_EEEEENS4_28SM100_TMA_2SM_LOAD_MULTICASTENS4_14ComposedLayoutINS4_7SwizzleILi1ELi4ELi3EEENS4_18smem_ptr_flag_bitsILi8EEENSX_INS5_IJNSA_ILi8EEESH_EEENS5_IJSH_SC_EEEEEEEvNS4_8identityENS4_18SM100_TMA_2SM_LOADES1F_vS1G_EENS_8epilogue10collective18CollectiveEpilogueINS1J_23Sm100TmaWarpSpecializedILi1ELi1ELi64ELb0ELb0EEEJNS5_IJNSA_ILi128EEESG_SH_EEENS5_IJNSX_IS1O_SC_EENSX_ISG_SC_EEEEESJ_SK_SJ_SK_NS1J_6fusion15FusionCallbacksIS1N_NS1T_17LinearCombinationISJ_fSJ_fLNS_15FloatRoundStyleE2EEES1P_S1S_JEEENS4_5SM1004TMEM4LOAD26SM100_TMEM_LOAD_32dp32b64xENS4_13SM90_TMA_LOADENS16_INS17_ILi2ELi4ELi3EEES1A_NSX_INS5_IJS1B_SG_EEENS5_IJSG_SC_EEEEEEENS4_39AutoVectorizingCopyWithAssumedAlignmentILi128EEENS4_14SM90_TMA_STOREES28_S2A_S2A_EEEvvEEEEvNT_6ParamsE)
        /*0038*/ 	.word	0x00000000


	//----- nvinfo : EIATTR_MIN_STACK_SIZE
	.align		4
.L_27:
        /*003c*/ 	.byte	0x04, 0x12
        /*003e*/ 	.short	(.L_29 - .L_28)
	.align		4
.L_28:
        /*0040*/ 	.word	index@(_ZN7cutlass13device_kernelINS_4gemm6kernel13GemmUniversalIN4cute5tupleIJiiiiEEENS1_10collective13CollectiveMmaINS1_35MainloopSm100TmaUmmaWarpSpecializedILi5ELi2ELi4ENS5_IJNS4_1CILi2EEESB_NSA_ILi1EEEEEEEENS5_IJNSA_ILi256EEENSA_ILi64EEENSA_ILi32EEEEEENS_12float_e5m2_tENS5_IJlSC_lEEESJ_SK_NS4_8TiledMMAINS4_8MMA_AtomIJNS4_10MMA_TraitsINS4_25SM100_MMA_F8F6F4_2x1SM_SSEJSJ_SJ_fSF_SG_NS4_17integral_constantINS4_4UMMA5MajorELSR_0EEESS_NSP_INSQ_7ScaleInELST_0EEESU_EEEEEENS4_6LayoutINS5_IJSC_SC_SC_EEENS5_IJNSA_ILi0EEESZ_SZ_EEEEENS5_IJNS4_10UnderscoreES12_S12_EEEEENS4_28SM100_TMA_2SM_LOAD_MULTICASTENS4_14ComposedLayoutINS4_7SwizzleILi1ELi4ELi3EEENS4_18smem_ptr_flag_bitsILi8EEENSX_INS5_IJNSA_ILi8EEESH_EEENS5_IJSH_SC_EEEEEEEvNS4_8identityENS4_18SM100_TMA_2SM_LOADES1F_vS1G_EENS_8epilogue10collective18CollectiveEpilogueINS1J_23Sm100TmaWarpSpecializedILi1ELi1ELi64ELb0ELb0EEEJNS5_IJNSA_ILi128EEESG_SH_EEENS5_IJNSX_IS1O_SC_EENSX_ISG_SC_EEEEESJ_SK_SJ_SK_NS1J_6fusion15FusionCallbacksIS1N_NS1T_17LinearCombinationISJ_fSJ_fLNS_15FloatRoundStyleE2EEES1P_S1S_JEEENS4_5SM1004TMEM4LOAD26SM100_TMEM_LOAD_32dp32b64xENS4_13SM90_TMA_LOADENS16_INS17_ILi2ELi4ELi3EEES1A_NSX_INS5_IJS1B_SG_EEENS5_IJSG_SC_EEEEEEENS4_39AutoVectorizingCopyWithAssumedAlignmentILi128EEENS4_14SM90_TMA_STOREES28_S2A_S2A_EEEvvEEEEvNT_6ParamsE)
        /*0044*/ 	.word	0x00000000
.L_29:


//--------------------- .nv.compat                --------------------------
	.section	.nv.compat,"",@"SHT_CUDA_COMPAT_INFO"
	.align	4
        /*0000*/ 	.byte	0x02, 0x09, 0x01, 0x00, 0x02, 0x02, 0x02, 0x00, 0x02, 0x05, 0x05, 0x00, 0x03, 0x07, 0x01, 0x01
        /*0010*/ 	.byte	0x02, 0x03, 0x01, 0x00, 0x02, 0x06, 0x01, 0x00, 0x04, 0x0b, 0x08, 0x00, 0x09, 0x00, 0x00, 0x00
        /*0020*/ 	.byte	0x00, 0x00, 0x00, 0x00


//--------------------- .nv.info._ZN7cutlass13device_kernelINS_4gemm6kernel13GemmUniversalIN4cute5tupleIJiiiiEEENS1_10collective13CollectiveMmaINS1_35MainloopSm100TmaUmmaWarpSpecializedILi5ELi2ELi4ENS5_IJNS4_1CILi2EEESB_NSA_ILi1EEEEEEEENS5_IJNSA_ILi256EEENSA_ILi64EEENSA_ILi32EEEEEENS_12float_e5m2_tENS5_IJlSC_lEEESJ_SK_NS4_8TiledMMAINS4_8MMA_AtomIJNS4_10MMA_TraitsINS4_25SM100_MMA_F8F6F4_2x1SM_SSEJSJ_SJ_fSF_SG_NS4_17integral_constantINS4_4UMMA5MajorELSR_0EEESS_NSP_INSQ_7ScaleInELST_0EEESU_EEEEEENS4_6LayoutINS5_IJSC_SC_SC_EEENS5_IJNSA_ILi0EEESZ_SZ_EEEEENS5_IJNS4_10UnderscoreES12_S12_EEEEENS4_28SM100_TMA_2SM_LOAD_MULTICASTENS4_14ComposedLayoutINS4_7SwizzleILi1ELi4ELi3EEENS4_18smem_ptr_flag_bitsILi8EEENSX_INS5_IJNSA_ILi8EEESH_EEENS5_IJSH_SC_EEEEEEEvNS4_8identityENS4_18SM100_TMA_2SM_LOADES1F_vS1G_EENS_8epilogue10collective18CollectiveEpilogueINS1J_23Sm100TmaWarpSpecializedILi1ELi1ELi64ELb0ELb0EEEJNS5_IJNSA_ILi128EEESG_SH_EEENS5_IJNSX_IS1O_SC_EENSX_ISG_SC_EEEEESJ_SK_SJ_SK_NS1J_6fusion15FusionCallbacksIS1N_NS1T_17LinearCombinationISJ_fSJ_fLNS_15FloatRoundStyleE2EEES1P_S1S_JEEENS4_5SM1004TMEM4LOAD26SM100_TMEM_LOAD_32dp32b64xENS4_13SM90_TMA_LOADENS16_INS17_ILi2ELi4ELi3EEES1A_NSX_INS5_IJS1B_SG_EEENS5_IJSG_SC_EEEEEEENS4_39AutoVectorizingCopyWithAssumedAlignmentILi128EEENS4_14SM90_TMA_STOREES28_S2A_S2A_EEEvvEEEEvNT_6ParamsE --------------------------
	.section	.nv.info._ZN7cutlass13device_kernelINS_4gemm6kernel13GemmUniversalIN4cute5tupleIJiiiiEEENS1_10collective13CollectiveMmaINS1_35MainloopSm100TmaUmmaWarpSpecializedILi5ELi2ELi4ENS5_IJNS4_1CILi2EEESB_NSA_ILi1EEEEEEEENS5_IJNSA_ILi256EEENSA_ILi64EEENSA_ILi32EEEEEENS_12float_e5m2_tENS5_IJlSC_lEEESJ_SK_NS4_8TiledMMAINS4_8MMA_AtomIJNS4_10MMA_TraitsINS4_25SM100_MMA_F8F6F4_2x1SM_SSEJSJ_SJ_fSF_SG_NS4_17integral_constantINS4_4UMMA5MajorELSR_0EEESS_NSP_INSQ_7ScaleInELST_0EEESU_EEEEEENS4_6LayoutINS5_IJSC_SC_SC_EEENS5_IJNSA_ILi0EEESZ_SZ_EEEEENS5_IJNS4_10UnderscoreES12_S12_EEEEENS4_28SM100_TMA_2SM_LOAD_MULTICASTENS4_14ComposedLayoutINS4_7SwizzleILi1ELi4ELi3EEENS4_18smem_ptr_flag_bitsILi8EEENSX_INS5_IJNSA_ILi8EEESH_EEENS5_IJSH_SC_EEEEEEEvNS4_8identityENS4_18SM100_TMA_2SM_LOADES1F_vS1G_EENS_8epilogue10collective18CollectiveEpilogueINS1J_23Sm100TmaWarpSpecializedILi1ELi1ELi64ELb0ELb0EEEJNS5_IJNSA_ILi128EEESG_SH_EEENS5_IJNSX_IS1O_SC_EENSX_ISG_SC_EEEEESJ_SK_SJ_SK_NS1J_6fusion15FusionCallbacksIS1N_NS1T_17LinearCombinationISJ_fSJ_fLNS_15FloatRoundStyleE2EEES1P_S1S_JEEENS4_5SM1004TMEM4LOAD26SM100_TMEM_LOAD_32dp32b64xENS4_13SM90_TMA_LOADENS16_INS17_ILi2ELi4ELi3EEES1A_NSX_INS5_IJS1B_SG_EEENS5_IJSG_SC_EEEEEEENS4_39AutoVectorizingCopyWithAssumedAlignmentILi128EEENS4_14SM90_TMA_STOREES28_S2A_S2A_EEEvvEEEEvNT_6ParamsE,"",@"SHT_CUDA_INFO"
	.sectionflags	@""
	.align	4


	//----- nvinfo : EIATTR_CUDA_API_VERSION
	.align		4
        /*0000*/ 	.byte	0x04, 0x37
        /*0002*/ 	.short	(.L_31 - .L_30)
.L_30:
        /*0004*/ 	.word	0x00000082


	//----- nvinfo : EIATTR_KPARAM_INFO
	.align		4
.L_31:
        /*0008*/ 	.byte	0x04, 0x17
        /*000a*/ 	.short	(.L_33 - .L_32)
.L_32:
        /*000c*/ 	.word	0x00000000
        /*0010*/ 	.short	0x0000
        /*0012*/ 	.short	0x0000
        /*0014*/ 	.byte	0x00, 0xf0, 0x01, 0x20


	//----- nvinfo : EIATTR_AT_ENTRY_FRAGMENTS
	.align		4
.L_33:
        /*0018*/ 	.byte	0x04, 0x4f
        /*001a*/ 	.short	(.L_35 - .L_34)


	//   ....[0]....
.L_34:
        /*001c*/ 	.word	0x00000007


	//----- nvinfo : EIATTR_RESERVED_SMEM_USED
	.align		4
.L_35:
        /*0020*/ 	.byte	0x01, 0x41
	.zero		2


	//----- nvinfo : EIATTR_SPARSE_MMA_MASK
	.align		4
        /*0024*/ 	.byte	0x03, 0x50
        /*0026*/ 	.short	0x0000


	//----- nvinfo : EIATTR_TCGEN05_2CTA_USED
	.align		4
        /*0028*/ 	.byte	0x01, 0x52
	.zero		2


	//----- nvinfo : EIATTR_MAXREG_COUNT
	.align		4
        /*002c*/ 	.byte	0x03, 0x1b
        /*002e*/ 	.short	0x00ff


	//----- nvinfo : EIATTR_NUM_BARRIERS
	.align		4
        /*0030*/ 	.byte	0x02, 0x4c
        /*0032*/ 	.byte	0x07
	.zero		1


	//----- nvinfo : EIATTR_EXTERNS
	.align		4
        /*0034*/ 	.byte	0x04, 0x0f
        /*0036*/ 	.short	(.L_37 - .L_36)


	//   ....[0]....
	.align		4
.L_36:
        /*0038*/ 	.word	index@(__assertfail)


	//----- nvinfo : EIATTR_MERCURY_ISA_VERSION
	.align		4
.L_37:
        /*003c*/ 	.byte	0x03, 0x5f
        /*003e*/ 	.short	0x0101


	//----- nvinfo : EIATTR_INT_WARP_WIDE_INSTR_OFFSETS
	.align		4
        /*0040*/ 	.byte	0x04, 0x31
        /*0042*/ 	.short	(.L_39 - .L_38)


	//   ....[0]....
.L_38:
        /*0044*/ 	.word	0x00000d90


	//   ....[1]....
        /*0048*/ 	.word	0x00000e40


	//   ....[2]....
        /*004c*/ 	.word	0x00004220


	//   ....[3]....
        /*0050*/ 	.word	0x00004250


	//   ....[4]....
        /*0054*/ 	.word	0x00004270


	//   ....[5]....
        /*0058*/ 	.word	0x00004db0


	//   ....[6]....
        /*005c*/ 	.word	0x00004e60


	//----- nvinfo : EIATTR_COOP_GROUP_MASK_REGIDS
	.align		4
.L_39:
        /*0060*/ 	.byte	0x04, 0x29
        /*0062*/ 	.short	(.L_41 - .L_40)


	//   ....[0]....
.L_40:
        /*0064*/ 	.word	0xffffffff


	//   ....[1]....
        /*0068*/ 	.word	0xffffffff


	//   ....[2]....
        /*006c*/ 	.word	0xffffffff


	//   ....[3]....
        /*0070*/ 	.word	0xffffffff


	//   ....[4]....
        /*0074*/ 	.word	0xffffffff


	//   ....[5]....
        /*0078*/ 	.word	0xffffffff


	//   ....[6]....
        /*007c*/ 	.word	0xffffffff


	//   ....[7]....
        /*0080*/ 	.word	0xffffffff


	//   ....[8]....
        /*0084*/ 	.word	0xffffffff


	//   ....[9]....
        /*0088*/ 	.word	0xffffffff


	//   ....[10]....
        /*008c*/ 	.word	0xffffffff


	//   ....[11]....
        /*0090*/ 	.word	0xffffffff


	//   ....[12]....
        /*0094*/ 	.word	0xffffffff


	//   ....[13]....
        /*0098*/ 	.word	0xffffffff


	//----- nvinfo : EIATTR_COOP_GROUP_INSTR_OFFSETS
	.align		4
.L_41:
        /*009c*/ 	.byte	0x04, 0x28
        /*009e*/ 	.short	(.L_43 - .L_42)


	//   ....[0]....
.L_42:
        /*00a0*/ 	.word	0x000000b0


	//   ....[1]....
        /*00a4*/ 	.word	0x00000510


	//   ....[2]....
        /*00a8*/ 	.word	0x00000700


	//   ....[3]....
        /*00ac*/ 	.word	0x00000840


	//   ....[4]....
        /*00b0*/ 	.word	0x00000940


	//   ....[5]....
        /*00b4*/ 	.word	0x00000ab0


	//   ....[6]....
        /*00b8*/ 	.word	0x00000c50


	//   ....[7]....
        /*00bc*/ 	.word	0x00000eb0


	//   ....[8]....
        /*00c0*/ 	.word	0x000021f0


	//   ....[9]....
        /*00c4*/ 	.word	0x00003150


	//   ....[10]....
        /*00c8*/ 	.word	0x00003620


	//   ....[11]....
        /*00cc*/ 	.word	0x00003650


	//   ....[12]....
        /*00d0*/ 	.word	0x00004120


	//   ....[13]....
        /*00d4*/ 	.word	0x00004330


	//----- nvinfo : EIATTR_VRC_CTA_INIT_COUNT
	.align		4
.L_43:
        /*00d8*/ 	.byte	0x02, 0x4a
        /*00da*/ 	.byte	0x80
	.zero		1


	//----- nvinfo : EIATTR_SYSCALL_OFFSETS
	.align		4
        /*00dc*/ 	.byte	0x04, 0x46
        /*00de*/ 	.short	(.L_45 - .L_44)


	//   ....[0]....
.L_44:
        /*00e0*/ 	.word	0x000059a0


	//   ....[1]....
        /*00e4*/ 	.word	0x00005ae0


	//   ....[2]....
        /*00e8*/ 	.word	0x000062b0


	//----- nvinfo : EIATTR_MBARRIER_INSTR_OFFSETS
	.align		4
.L_45:
        /*00ec*/ 	.byte	0x04, 0x39
        /*00ee*/ 	.short	(.L_47 - .L_46)


	//   ....[0]....
.L_46:
        /*00f0*/ 	.word	0x00000650
        /*00f4*/ 	.word	0x000000ff
        /*00f8*/ 	.word	0x00000000
        /*00fc*/ 	.short	0x0100
        /*00fe*/ 	.byte	0x04
	.zero		1


	//   ....[1]....
        /*0100*/ 	.word	0x00000660
        /*0104*/ 	.word	0x000000ff
        /*0108*/ 	.word	0x00000028
        /*010c*/ 	.short	0x0100
        /*010e*/ 	.byte	0x04
	.zero		1


	//   ....[2]....
        /*0110*/ 	.word	0x00000670
        /*0114*/ 	.word	0x000000ff
        /*0118*/ 	.word	0x00000008
        /*011c*/ 	.short	0x0100
        /*011e*/ 	.byte	0x04
	.zero		1


	//   ....[3]....
        /*0120*/ 	.word	0x00000680
        /*0124*/ 	.word	0x000000ff
        /*0128*/ 	.word	0x00000030
        /*012c*/ 	.short	0x0100
        /*012e*/ 	.byte	0x04
	.zero		1


	//   ....[4]....
        /*0130*/ 	.word	0x00000690
        /*0134*/ 	.word	0x000000ff
        /*0138*/ 	.word	0x00000010
        /*013c*/ 	.short	0x0100
        /*013e*/ 	.byte	0x04
	.zero		1


	//   ....[5]....
        /*0140*/ 	.word	0x000006a0
        /*0144*/ 	.word	0x000000ff
        /*0148*/ 	.word	0x00000038
        /*014c*/ 	.short	0x0100
        /*014e*/ 	.byte	0x04
	.zero		1


	//   ....[6]....
        /*0150*/ 	.word	0x000006b0
        /*0154*/ 	.word	0x000000ff
        /*0158*/ 	.word	0x00000018
        /*015c*/ 	.short	0x0100
        /*015e*/ 	.byte	0x04
	.zero		1


	//   ....[7]....
        /*0160*/ 	.word	0x000006c0
        /*0164*/ 	.word	0x000000ff
        /*0168*/ 	.word	0x00000040
        /*016c*/ 	.short	0x0100
        /*016e*/ 	.byte	0x04
	.zero		1


	//   ....[8]....
        /*0170*/ 	.word	0x000006d0
        /*0174*/ 	.word	0x000000ff
        /*0178*/ 	.word	0x00000020
        /*017c*/ 	.short	0x0100
        /*017e*/ 	.byte	0x04
	.zero		1


	//   ....[9]....
        /*0180*/ 	.word	0x000006e0
        /*0184*/ 	.word	0x000000ff
        /*0188*/ 	.word	0x00000048
        /*018c*/ 	.short	0x0100
        /*018e*/ 	.byte	0x04
	.zero		1


	//   ....[10]....
        /*0190*/ 	.word	0x00000810
        /*0194*/ 	.word	0x000000ff
        /*0198*/ 	.word	0x00000050
        /*019c*/ 	.short	0x0100
        /*019e*/ 	.byte	0x04
	.zero		1


	//   ....[11]....
        /*01a0*/ 	.word	0x00000820
        /*01a4*/ 	.word	0x000000ff
        /*01a8*/ 	.word	0x00000058
        /*01ac*/ 	.short	0x0100
        /*01ae*/ 	.byte	0x04
	.zero		1


	//   ....[12]....
        /*01b0*/ 	.word	0x00000910
        /*01b4*/ 	.word	0x000000ff
        /*01b8*/ 	.word	0x00000060
        /*01bc*/ 	.short	0x0100
        /*01be*/ 	.byte	0x06
	.zero		1


	//   ....[13]....
        /*01c0*/ 	.word	0x00000920
        /*01c4*/ 	.word	0x000000ff
        /*01c8*/ 	.word	0x00000068
        /*01cc*/ 	.short	0x0100
        /*01ce*/ 	.byte	0x06
	.zero		1


	//   ....[14]....
        /*01d0*/ 	.word	0x00000a60
        /*01d4*/ 	.word	0x000000ff
        /*01d8*/ 	.word	0x00000070
        /*01dc*/ 	.short	0x0100
        /*01de*/ 	.byte	0x06
	.zero		1


	//   ....[15]....
        /*01e0*/ 	.word	0x00000a70
        /*01e4*/ 	.word	0x000000ff
        /*01e8*/ 	.word	0x00000080
        /*01ec*/ 	.short	0x0100
        /*01ee*/ 	.byte	0x06
	.zero		1


	//   ....[16]....
        /*01f0*/ 	.word	0x00000a80
        /*01f4*/ 	.word	0x000000ff
        /*01f8*/ 	.word	0x00000078
        /*01fc*/ 	.short	0x0100
        /*01fe*/ 	.byte	0x06
	.zero		1


	//   ....[17]....
        /*0200*/ 	.word	0x00000a90
        /*0204*/ 	.word	0x000000ff
        /*0208*/ 	.word	0x00000088
        /*020c*/ 	.short	0x0100
        /*020e*/ 	.byte	0x06
	.zero		1


	//   ....[18]....
        /*0210*/ 	.word	0x00000bc0
        /*0214*/ 	.word	0x000000ff
        /*0218*/ 	.word	0x00000090
        /*021c*/ 	.short	0x0100
        /*021e*/ 	.byte	0x04
	.zero		1


	//   ....[19]....
        /*0220*/ 	.word	0x00000bd0
        /*0224*/ 	.word	0x000000ff
        /*0228*/ 	.word	0x000000b0
        /*022c*/ 	.short	0x0100
        /*022e*/ 	.byte	0x04
	.zero		1


	//   ....[20]....
        /*0230*/ 	.word	0x00000be0
        /*0234*/ 	.word	0x000000ff
        /*0238*/ 	.word	0x00000098
        /*023c*/ 	.short	0x0100
        /*023e*/ 	.byte	0x04
	.zero		1


	//   ....[21]....
        /*0240*/ 	.word	0x00000bf0
        /*0244*/ 	.word	0x000000ff
        /*0248*/ 	.word	0x000000b8
        /*024c*/ 	.short	0x0100
        /*024e*/ 	.byte	0x04
	.zero		1


	//   ....[22]....
        /*0250*/ 	.word	0x00000c00
        /*0254*/ 	.word	0x000000ff
        /*0258*/ 	.word	0x000000a0
        /*025c*/ 	.short	0x0100
        /*025e*/ 	.byte	0x04
	.zero		1


	//   ....[23]....
        /*0260*/ 	.word	0x00000c10
        /*0264*/ 	.word	0x000000ff
        /*0268*/ 	.word	0x000000c0
        /*026c*/ 	.short	0x0100
        /*026e*/ 	.byte	0x04
	.zero		1


	//   ....[24]....
        /*0270*/ 	.word	0x00000c20
        /*0274*/ 	.word	0x000000ff
        /*0278*/ 	.word	0x000000a8
        /*027c*/ 	.short	0x0100
        /*027e*/ 	.byte	0x04
	.zero		1


	//   ....[25]....
        /*0280*/ 	.word	0x00000c30
        /*0284*/ 	.word	0x000000ff
        /*0288*/ 	.word	0x000000c8
        /*028c*/ 	.short	0x0100
        /*028e*/ 	.byte	0x04
	.zero		1


	//   ....[26]....
        /*0290*/ 	.word	0x00000d30
        /*0294*/ 	.word	0x000000ff
        /*0298*/ 	.word	0x000000d0
        /*029c*/ 	.short	0x0100
        /*029e*/ 	.byte	0x04
	.zero		1


	//   ....[27]....
        /*02a0*/ 	.word	0x00000d40
        /*02a4*/ 	.word	0x000000ff
        /*02a8*/ 	.word	0x000000e0
        /*02ac*/ 	.short	0x0100
        /*02ae*/ 	.byte	0x04
	.zero		1


	//   ....[28]....
        /*02b0*/ 	.word	0x00000d50
        /*02b4*/ 	.word	0x000000ff
        /*02b8*/ 	.word	0x000000d8
        /*02bc*/ 	.short	0x0100
        /*02be*/ 	.byte	0x04
	.zero		1


	//   ....[29]....
        /*02c0*/ 	.word	0x00000d60
        /*02c4*/ 	.word	0x000000ff
        /*02c8*/ 	.word	0x000000e8
        /*02cc*/ 	.short	0x0100
        /*02ce*/ 	.byte	0x04
	.zero		1


	//   ....[30]....
        /*02d0*/ 	.word	0x00000e60
        /*02d4*/ 	.word	0x000000ff
        /*02d8*/ 	.word	0x000000f0
        /*02dc*/ 	.short	0x0100
        /*02de*/ 	.byte	0x06
	.zero		1


	//   ....[31]....
        /*02e0*/ 	.word	0x00001a40
        /*02e4*/ 	.word	0x00000000
        /*02e8*/ 	.word	0x000000e0
        /*02ec*/ 	.short	0x010a
        /*02ee*/ 	.byte	0xff
	.zero		1


	//   ....[32]....
        /*02f0*/ 	.word	0x00001a70
        /*02f4*/ 	.word	0x00000000
        /*02f8*/ 	.word	0x000000d0
        /*02fc*/ 	.short	0x0101
        /*02fe*/ 	.byte	0xff
	.zero		1


	//   ....[33]....
        /*0300*/ 	.word	0x00001b10
        /*0304*/ 	.word	0x000000ff
        /*0308*/ 	.word	0x00000028
        /*030c*/ 	.short	0x010a
        /*030e*/ 	.byte	0x04
	.zero		1


	//   ....[34]....
        /*0310*/ 	.word	0x00001be0
        /*0314*/ 	.word	0x000000ff
        /*0318*/ 	.word	0x00000028
        /*031c*/ 	.short	0x010a
        /*031e*/ 	.byte	0x21
	.zero		1


	//   ....[35]....
        /*0320*/ 	.word	0x00001d90
        /*0324*/ 	.word	0x000000ff
        /*0328*/ 	.word	0x00000028
        /*032c*/ 	.short	0x010a
        /*032e*/ 	.byte	0x05
	.zero		1


	//   ....[36]....
        /*0330*/ 	.word	0x00001ea0
        /*0334*/ 	.word	0x000000ff
        /*0338*/ 	.word	0x00000068
        /*033c*/ 	.short	0x0101
        /*033e*/ 	.byte	0x0d
	.zero		1


	//   ....[37]....
        /*0340*/ 	.word	0x00001ec0
        /*0344*/ 	.word	0x000000ff
        /*0348*/ 	.word	0x00000028
        /*034c*/ 	.short	0x010a
        /*034e*/ 	.byte	0x04
	.zero		1


	//   ....[38]....
        /*0350*/ 	.word	0x00001f40
        /*0354*/ 	.word	0x000000ff
        /*0358*/ 	.word	0x00000028
        /*035c*/ 	.short	0x010a
        /*035e*/ 	.byte	0x11
	.zero		1


	//   ....[39]....
        /*0360*/ 	.word	0x000020e0
        /*0364*/ 	.word	0x000000ff
        /*0368*/ 	.word	0x00000028
        /*036c*/ 	.short	0x010a
        /*036e*/ 	.byte	0x05
	.zero		1


	//   ....[40]....
        /*0370*/ 	.word	0x00002220
        /*0374*/ 	.word	0x00000003
        /*0378*/ 	.word	0x00000070
        /*037c*/ 	.short	0x010a
        /*037e*/ 	.byte	0xff
	.zero		1


	//   ....[41]....
        /*0380*/ 	.word	0x00002370
        /*0384*/ 	.word	0x00000000
        /*0388*/ 	.word	0x00000000
        /*038c*/ 	.short	0x0101
        /*038e*/ 	.byte	0xff
	.zero		1


	//   ....[42]....
        /*0390*/ 	.word	0x00002910
        /*0394*/ 	.word	0x000000ff
        /*0398*/ 	.word	0x00000000
        /*039c*/ 	.short	0x010a
        /*039e*/ 	.byte	0x04
	.zero		1


	//   ....[43]....
        /*03a0*/ 	.word	0x000029a0
        /*03a4*/ 	.word	0x000000ff
        /*03a8*/ 	.word	0x00000000
        /*03ac*/ 	.short	0x010a
        /*03ae*/ 	.byte	0x05
	.zero		1


	//   ....[44]....
        /*03b0*/ 	.word	0x00002a30
        /*03b4*/ 	.word	0x000000ff
        /*03b8*/ 	.word	0x00000000
        /*03bc*/ 	.short	0x010a
        /*03be*/ 	.byte	0x05
	.zero		1


	//   ....[45]....
        /*03c0*/ 	.word	0x00002ac0
        /*03c4*/ 	.word	0x000000ff
        /*03c8*/ 	.word	0x00000000
        /*03cc*/ 	.short	0x010a
        /*03ce*/ 	.byte	0x05
	.zero		1


	//   ....[46]....
        /*03d0*/ 	.word	0x00002b60
        /*03d4*/ 	.word	0x00000000
        /*03d8*/ 	.word	0x00000000
        /*03dc*/ 	.short	0x010a
        /*03de*/ 	.byte	0xff
	.zero		1


	//   ....[47]....
        /*03e0*/ 	.word	0x00002ca0
        /*03e4*/ 	.word	0x00000002
        /*03e8*/ 	.word	0x000000d0
        /*03ec*/ 	.short	0x010a
        /*03ee*/ 	.byte	0xff
	.zero		1


	//   ....[48]....
        /*03f0*/ 	.word	0x00002d10
        /*03f4*/ 	.word	0x00000002
        /*03f8*/ 	.word	0x00000000
        /*03fc*/ 	.short	0x0101
        /*03fe*/ 	.byte	0xff
	.zero		1


	//   ....[49]....
        /*0400*/ 	.word	0x00002d30
        /*0404*/ 	.word	0x000000ff
        /*0408*/ 	.word	0x00000080
        /*040c*/ 	.short	0x010a
        /*040e*/ 	.byte	0x04
	.zero		1


	//   ....[50]....
        /*0410*/ 	.word	0x00002e50
        /*0414*/ 	.word	0x00000002
        /*0418*/ 	.word	0x00000070
        /*041c*/ 	.short	0x010a
        /*041e*/ 	.byte	0xff
	.zero		1


	//   ....[51]....
        /*0420*/ 	.word	0x00002f50
        /*0424*/ 	.word	0x00000002
        /*0428*/ 	.word	0x00000000
        /*042c*/ 	.short	0x0101
        /*042e*/ 	.byte	0xff
	.zero		1


	//   ....[52]....
        /*0430*/ 	.word	0x00002fe0
        /*0434*/ 	.word	0x000000ff
        /*0438*/ 	.word	0x00000080
        /*043c*/ 	.short	0x0106
        /*043e*/ 	.byte	0x04
	.zero		1


	//   ....[53]....
        /*0440*/ 	.word	0x00003000
        /*0444*/ 	.word	0x000000ff
        /*0448*/ 	.word	0x00000080
        /*044c*/ 	.short	0x010a
        /*044e*/ 	.byte	0x04
	.zero		1


	//   ....[54]....
        /*0450*/ 	.word	0x00003090
        /*0454*/ 	.word	0x000000ff
        /*0458*/ 	.word	0x00000080
        /*045c*/ 	.short	0x0106
        /*045e*/ 	.byte	0x07
	.zero		1


	//   ....[55]....
        /*0460*/ 	.word	0x000030d0
        /*0464*/ 	.word	0x00000000
        /*0468*/ 	.word	0x00000080
        /*046c*/ 	.short	0x010a
        /*046e*/ 	.byte	0xff
	.zero		1


	//   ....[56]....
        /*0470*/ 	.word	0x00003320
        /*0474*/ 	.word	0x000000ff
        /*0478*/ 	.word	0x00000008
        /*047c*/ 	.short	0x010a
        /*047e*/ 	.byte	0x05
	.zero		1


	//   ....[57]....
        /*0480*/ 	.word	0x00003340
        /*0484*/ 	.word	0x000000ff
        /*0488*/ 	.word	0x00000008
        /*048c*/ 	.short	0x010a
        /*048e*/ 	.byte	0x05
	.zero		1


	//   ....[58]....
        /*0490*/ 	.word	0x000034d0
        /*0494*/ 	.word	0x000000ff
        /*0498*/ 	.word	0x00000008
        /*049c*/ 	.short	0x010a
        /*049e*/ 	.byte	0x05
	.zero		1


	//   ....[59]....
        /*04a0*/ 	.word	0x000034f0
        /*04a4*/ 	.word	0x000000ff
        /*04a8*/ 	.word	0x00000008
        /*04ac*/ 	.short	0x010a
        /*04ae*/ 	.byte	0x05
	.zero		1


	//   ....[60]....
        /*04b0*/ 	.word	0x000035b0
        /*04b4*/ 	.word	0x000000ff
        /*04b8*/ 	.word	0x00000000
        /*04bc*/ 	.short	0x0101
        /*04be*/ 	.byte	0x04
	.zero		1


	//   ....[61]....
        /*04c0*/ 	.word	0x00003890
        /*04c4*/ 	.word	0x00000000
        /*04c8*/ 	.word	0x00000070
        /*04cc*/ 	.short	0x010a
        /*04ce*/ 	.byte	0xff
	.zero		1


	//   ....[62]....
        /*04d0*/ 	.word	0x00003950
        /*04d4*/ 	.word	0x00000000
        /*04d8*/ 	.word	0x00000000
        /*04dc*/ 	.short	0x0101
        /*04de*/ 	.byte	0xff
	.zero		1


	//   ....[63]....
        /*04e0*/ 	.word	0x00003a00
        /*04e4*/ 	.word	0x000000ff
        /*04e8*/ 	.word	0x00000000
        /*04ec*/ 	.short	0x010a
        /*04ee*/ 	.byte	0x04
	.zero		1


	//   ....[64]....
        /*04f0*/ 	.word	0x00003a10
        /*04f4*/ 	.word	0x000000ff
        /*04f8*/ 	.word	0x000000b0
        /*04fc*/ 	.short	0x010a
        /*04fe*/ 	.byte	0x13
	.zero		1


	//   ....[65]....
        /*0500*/ 	.word	0x00003ad0
        /*0504*/ 	.word	0x000000ff
        /*0508*/ 	.word	0x00000000
        /*050c*/ 	.short	0x010a
        /*050e*/ 	.byte	0x06
	.zero		1


	//   ....[66]....
        /*0510*/ 	.word	0x00003bf0
        /*0514*/ 	.word	0x000000ff
        /*0518*/ 	.word	0x00000000
        /*051c*/ 	.short	0x010a
        /*051e*/ 	.byte	0x04
	.zero		1


	//   ....[67]....
        /*0520*/ 	.word	0x00003e10
        /*0524*/ 	.word	0x000000ff
        /*0528*/ 	.word	0x00000000
        /*052c*/ 	.short	0x010a
        /*052e*/ 	.byte	0x04
	.zero		1


	//   ....[68]....
        /*0530*/ 	.word	0x00003ea0
        /*0534*/ 	.word	0x000000ff
        /*0538*/ 	.word	0x00000000
        /*053c*/ 	.short	0x010a
        /*053e*/ 	.byte	0x05
	.zero		1


	//   ....[69]....
        /*0540*/ 	.word	0x00003f30
        /*0544*/ 	.word	0x000000ff
        /*0548*/ 	.word	0x00000000
        /*054c*/ 	.short	0x010a
        /*054e*/ 	.byte	0x05
	.zero		1


	//   ....[70]....
        /*0550*/ 	.word	0x00003fd0
        /*0554*/ 	.word	0x00000000
        /*0558*/ 	.word	0x00000000
        /*055c*/ 	.short	0x010a
        /*055e*/ 	.byte	0xff
	.zero		1


	//   ....[71]....
        /*0560*/ 	.word	0x00004010
        /*0564*/ 	.word	0x00000000
        /*0568*/ 	.word	0x00000000
        /*056c*/ 	.short	0x010a
        /*056e*/ 	.byte	0xff
	.zero		1


	//   ....[72]....
        /*0570*/ 	.word	0x00004080
        /*0574*/ 	.word	0x000000ff
        /*0578*/ 	.word	0x00000000
        /*057c*/ 	.short	0x0101
        /*057e*/ 	.byte	0x04
	.zero		1


	//   ....[73]....
        /*0580*/ 	.word	0x000040c0
        /*0584*/ 	.word	0x000000ff
        /*0588*/ 	.word	0x000000f0
        /*058c*/ 	.short	0x010a
        /*058e*/ 	.byte	0x0d
	.zero		1


	//   ....[74]....
        /*0590*/ 	.word	0x00004110
        /*0594*/ 	.word	0x000000ff
        /*0598*/ 	.word	0x00000000
        /*059c*/ 	.short	0x0101
        /*059e*/ 	.byte	0x04
	.zero		1


	//   ....[75]....
        /*05a0*/ 	.word	0x00004590
        /*05a4*/ 	.word	0x00000007
        /*05a8*/ 	.word	0x00000070
        /*05ac*/ 	.short	0x010a
        /*05ae*/ 	.byte	0xff
	.zero		1


	//   ....[76]....
        /*05b0*/ 	.word	0x00004700
        /*05b4*/ 	.word	0x00000000
        /*05b8*/ 	.word	0x00000000
        /*05bc*/ 	.short	0x0101
        /*05be*/ 	.byte	0xff
	.zero		1


	//   ....[77]....
        /*05c0*/ 	.word	0x00004b70
        /*05c4*/ 	.word	0x000000ff
        /*05c8*/ 	.word	0x00000068
        /*05cc*/ 	.short	0x010a
        /*05ce*/ 	.byte	0x11
	.zero		1


	//   ....[78]....
        /*05d0*/ 	.word	0x00004cf0
        /*05d4*/ 	.word	0x000000ff
        /*05d8*/ 	.word	0x00000058
        /*05dc*/ 	.short	0x010a
        /*05de*/ 	.byte	0x11
	.zero		1


	//   ....[79]....
        /*05e0*/ 	.word	0x00004f00
        /*05e4*/ 	.word	0x000000ff
        /*05e8*/ 	.word	0x00000050
        /*05ec*/ 	.short	0x010b
        /*05ee*/ 	.byte	0x11
	.zero		1


	//   ....[80]....
        /*05f0*/ 	.word	0x00004f10
        /*05f4*/ 	.word	0x000000ff
        /*05f8*/ 	.word	0x00000000
        /*05fc*/ 	.short	0x0101
        /*05fe*/ 	.byte	0x1b
	.zero		1


	//   ....[81]....
        /*0600*/ 	.word	0x00004f50
        /*0604*/ 	.word	0x00000000
        /*0608*/ 	.word	0x00000058
        /*060c*/ 	.short	0x010a
        /*060e*/ 	.byte	0xff
	.zero		1


	//   ....[82]....
        /*0610*/ 	.word	0x00005270
        /*0614*/ 	.word	0x00000003
        /*0618*/ 	.word	0x00000070
        /*061c*/ 	.short	0x010a
        /*061e*/ 	.byte	0xff
	.zero		1


	//   ....[83]....
        /*0620*/ 	.word	0x000053f0
        /*0624*/ 	.word	0x00000000
        /*0628*/ 	.word	0x00000000
        /*062c*/ 	.short	0x0101
        /*062e*/ 	.byte	0xff
	.zero		1


	//   ....[84]....
        /*0630*/ 	.word	0x00005e80
        /*0634*/ 	.word	0x000000ff
        /*0638*/ 	.word	0x00000050
        /*063c*/ 	.short	0x010a
        /*063e*/ 	.byte	0x2c
	.zero		1


	//   ....[85]....
        /*0640*/ 	.word	0x00005e90
        /*0644*/ 	.word	0x0000008f
        /*0648*/ 	.word	0x00000090
        /*064c*/ 	.short	0x010a
        /*064e*/ 	.byte	0xff
	.zero		1


	//   ....[86]....
        /*0650*/ 	.word	0x00006020
        /*0654*/ 	.word	0x000000ff
        /*0658*/ 	.word	0x00000050
        /*065c*/ 	.short	0x010a
        /*065e*/ 	.byte	0x2c
	.zero		1


	//   ....[87]....
        /*0660*/ 	.word	0x00006130
        /*0664*/ 	.word	0x000000ff
        /*0668*/ 	.word	0x00000000
        /*066c*/ 	.short	0x0101
        /*066e*/ 	.byte	0x04
	.zero		1


	//   ....[88]....
        /*0670*/ 	.word	0x00006190
        /*0674*/ 	.word	0x0000008f
        /*0678*/ 	.word	0x00000090
        /*067c*/ 	.short	0x010a
        /*067e*/ 	.byte	0xff
	.zero		1


	//   ....[89]....
        /*0680*/ 	.word	0x00006780
        /*0684*/ 	.word	0x0000008f
        /*0688*/ 	.word	0x00000000
        /*068c*/ 	.short	0x0101
        /*068e*/ 	.byte	0xff
	.zero		1


	//   ....[90]....
        /*0690*/ 	.word	0x000075e0
        /*0694*/ 	.word	0x00000000
        /*0698*/ 	.word	0x000000e0
        /*069c*/ 	.short	0x010a
        /*069e*/ 	.byte	0xff
	.zero		1


	//   ....[91]....
        /*06a0*/ 	.word	0x00007640
        /*06a4*/ 	.word	0x00000000
        /*06a8*/ 	.word	0x00000028
        /*06ac*/ 	.short	0x010a
        /*06ae*/ 	.byte	0xff
	.zero		1


	//   ....[92]....
        /*06b0*/ 	.word	0x000076a0
        /*06b4*/ 	.word	0x00000000
        /*06b8*/ 	.word	0x00000028
        /*06bc*/ 	.short	0x010a
        /*06be*/ 	.byte	0xff
	.zero		1


	//   ....[93]....
        /*06c0*/ 	.word	0x000076f0
        /*06c4*/ 	.word	0x00000003
        /*06c8*/ 	.word	0x00000070
        /*06cc*/ 	.short	0x010a
        /*06ce*/ 	.byte	0xff
	.zero		1


	//   ....[94]....
        /*06d0*/ 	.word	0x00007750
        /*06d4*/ 	.word	0x00000000
        /*06d8*/ 	.word	0x00000000
        /*06dc*/ 	.short	0x010a
        /*06de*/ 	.byte	0xff
	.zero		1


	//   ....[95]....
        /*06e0*/ 	.word	0x000077b0
        /*06e4*/ 	.word	0x00000000
        /*06e8*/ 	.word	0x00000000
        /*06ec*/ 	.short	0x010a
        /*06ee*/ 	.byte	0xff
	.zero		1


	//   ....[96]....
        /*06f0*/ 	.word	0x00007810
        /*06f4*/ 	.word	0x00000000
        /*06f8*/ 	.word	0x00000000
        /*06fc*/ 	.short	0x010a
        /*06fe*/ 	.byte	0xff
	.zero		1


	//   ....[97]....
        /*0700*/ 	.word	0x00007870
        /*0704*/ 	.word	0x00000000
        /*0708*/ 	.word	0x00000000
        /*070c*/ 	.short	0x010a
        /*070e*/ 	.byte	0xff
	.zero		1


	//   ....[98]....
        /*0710*/ 	.word	0x000078c0
        /*0714*/ 	.word	0x00000002
        /*0718*/ 	.word	0x000000d0
        /*071c*/ 	.short	0x010a
        /*071e*/ 	.byte	0xff
	.zero		1


	//   ....[99]....
        /*0720*/ 	.word	0x00007920
        /*0724*/ 	.word	0x00000002
        /*0728*/ 	.word	0x00000080
        /*072c*/ 	.short	0x010a
        /*072e*/ 	.byte	0xff
	.zero		1


	//   ....[100]....
        /*0730*/ 	.word	0x00007970
        /*0734*/ 	.word	0x00000002
        /*0738*/ 	.word	0x00000070
        /*073c*/ 	.short	0x010a
        /*073e*/ 	.byte	0xff
	.zero		1


	//   ....[101]....
        /*0740*/ 	.word	0x000079d0
        /*0744*/ 	.word	0x00000000
        /*0748*/ 	.word	0x00000080
        /*074c*/ 	.short	0x010a
        /*074e*/ 	.byte	0xff
	.zero		1


	//   ....[102]....
        /*0750*/ 	.word	0x00007a30
        /*0754*/ 	.word	0x00000005
        /*0758*/ 	.word	0x00000008
        /*075c*/ 	.short	0x010a
        /*075e*/ 	.byte	0xff
	.zero		1


	//   ....[103]....
        /*0760*/ 	.word	0x00007b20
        /*0764*/ 	.word	0x00000000
        /*0768*/ 	.word	0x00000008
        /*076c*/ 	.short	0x010a
        /*076e*/ 	.byte	0xff
	.zero		1


	//   ....[104]....
        /*0770*/ 	.word	0x00007b70
        /*0774*/ 	.word	0x00000000
        /*0778*/ 	.word	0x00000070
        /*077c*/ 	.short	0x010a
        /*077e*/ 	.byte	0xff
	.zero		1


	//   ....[105]....
        /*0780*/ 	.word	0x00007bd0
        /*0784*/ 	.word	0x00000000
        /*0788*/ 	.word	0x000000b0
        /*078c*/ 	.short	0x010a
        /*078e*/ 	.byte	0xff
	.zero		1


	//   ....[106]....
        /*0790*/ 	.word	0x00007c30
        /*0794*/ 	.word	0x00000000
        /*0798*/ 	.word	0x00000000
        /*079c*/ 	.short	0x010a
        /*079e*/ 	.byte	0xff
	.zero		1


	//   ....[107]....
        /*07a0*/ 	.word	0x00007c90
        /*07a4*/ 	.word	0x00000000
        /*07a8*/ 	.word	0x00000000
        /*07ac*/ 	.short	0x010a
        /*07ae*/ 	.byte	0xff
	.zero		1


	//   ....[108]....
        /*07b0*/ 	.word	0x00007cf0
        /*07b4*/ 	.word	0x00000000
        /*07b8*/ 	.word	0x00000000
        /*07bc*/ 	.short	0x010a
        /*07be*/ 	.byte	0xff
	.zero		1


	//   ....[109]....
        /*07c0*/ 	.word	0x00007d50
        /*07c4*/ 	.word	0x00000000
        /*07c8*/ 	.word	0x00000000
        /*07cc*/ 	.short	0x010a
        /*07ce*/ 	.byte	0xff
	.zero		1


	//   ....[110]....
        /*07d0*/ 	.word	0x00007db0
        /*07d4*/ 	.word	0x00000000
        /*07d8*/ 	.word	0x000000f0
        /*07dc*/ 	.short	0x010a
        /*07de*/ 	.byte	0xff
	.zero		1


	//   ....[111]....
        /*07e0*/ 	.word	0x00007e00
        /*07e4*/ 	.word	0x00000007
        /*07e8*/ 	.word	0x00000070
        /*07ec*/ 	.short	0x010a
        /*07ee*/ 	.byte	0xff
	.zero		1


	//   ....[112]....
        /*07f0*/ 	.word	0x00007e60
        /*07f4*/ 	.word	0x00000000
        /*07f8*/ 	.word	0x00000068
        /*07fc*/ 	.short	0x010a
        /*07fe*/ 	.byte	0xff
	.zero		1


	//   ....[113]....
        /*0800*/ 	.word	0x00007ec0
        /*0804*/ 	.word	0x00000000
        /*0808*/ 	.word	0x00000058
        /*080c*/ 	.short	0x010a
        /*080e*/ 	.byte	0xff
	.zero		1


	//   ....[114]....
        /*0810*/ 	.word	0x00007f10
        /*0814*/ 	.word	0x00000003
        /*0818*/ 	.word	0x00000070
        /*081c*/ 	.short	0x010a
        /*081e*/ 	.byte	0xff
	.zero		1


	//   ....[115]....
        /*0820*/ 	.word	0x00007f70
        /*0824*/ 	.word	0x00000000
        /*0828*/ 	.word	0x00000050
        /*082c*/ 	.short	0x010a
        /*082e*/ 	.byte	0xff
	.zero		1


	//   ....[116]....
        /*0830*/ 	.word	0x00007fc0
        /*0834*/ 	.word	0x0000008f
        /*0838*/ 	.word	0x00000090
        /*083c*/ 	.short	0x010a
        /*083e*/ 	.byte	0xff
	.zero		1


	//----- nvinfo : EIATTR_NUM_MBARRIERS
	.align		4
.L_47:
        /*0840*/ 	.byte	0x03, 0x38
        /*0842*/ 	.short	0x001f


	//----- nvinfo : EIATTR_EXIT_INSTR_OFFSETS
	.align		4
        /*0844*/ 	.byte	0x04, 0x1c
        /*0846*/ 	.short	(.L_49 - .L_48)


	//   ....[0]....
.L_48:
        /*0848*/ 	.word	0x00002b90


	//   ....[1]....
        /*084c*/ 	.word	0x000030a0


	//   ....[2]....
        /*0850*/ 	.word	0x00003100


	//   ....[3]....
        /*0854*/ 	.word	0x00004340


	//   ....[4]....
        /*0858*/ 	.word	0x00004f80


	//   ....[5]....
        /*085c*/ 	.word	0x00004fc0


	//   ....[6]....
        /*0860*/ 	.word	0x000075d0


	//----- nvinfo : EIATTR_MAX_THREADS
	.align		4
.L_49:
        /*0864*/ 	.byte	0x04, 0x05
        /*0866*/ 	.short	(.L_51 - .L_50)
.L_50:
        /*0868*/ 	.word	0x00000100
        /*086c*/ 	.word	0x00000001
        /*0870*/ 	.word	0x00000001


	//----- nvinfo : EIATTR_CRS_STACK_SIZE
	.align		4
.L_51:
        /*0874*/ 	.byte	0x04, 0x1e
        /*0876*/ 	.short	(.L_53 - .L_52)
.L_52:
        /*0878*/ 	.word	0x00000000


	//----- nvinfo : EIATTR_CBANK_PARAM_SIZE
	.align		4
.L_53:
        /*087c*/ 	.byte	0x03, 0x19
        /*087e*/ 	.short	0x0800


	//----- nvinfo : EIATTR_PARAM_CBANK
	.align		4
        /*0880*/ 	.byte	0x04, 0x0a
        /*0882*/ 	.short	(.L_55 - .L_54)
	.align		4
.L_54:
        /*0884*/ 	.word	index@(.nv.constant0._ZN7cutlass13device_kernelINS_4gemm6kernel13GemmUniversalIN4cute5tupleIJiiiiEEENS1_10collective13CollectiveMmaINS1_35MainloopSm100TmaUmmaWarpSpecializedILi5ELi2ELi4ENS5_IJNS4_1CILi2EEESB_NSA_ILi1EEEEEEEENS5_IJNSA_ILi256EEENSA_ILi64EEENSA_ILi32EEEEEENS_12float_e5m2_tENS5_IJlSC_lEEESJ_SK_NS4_8TiledMMAINS4_8MMA_AtomIJNS4_10MMA_TraitsINS4_25SM100_MMA_F8F6F4_2x1SM_SSEJSJ_SJ_fSF_SG_NS4_17integral_constantINS4_4UMMA5MajorELSR_0EEESS_NSP_INSQ_7ScaleInELST_0EEESU_EEEEEENS4_6LayoutINS5_IJSC_SC_SC_EEENS5_IJNSA_ILi0EEESZ_SZ_EEEEENS5_IJNS4_10UnderscoreES12_S12_EEEEENS4_28SM100_TMA_2SM_LOAD_MULTICASTENS4_14ComposedLayoutINS4_7SwizzleILi1ELi4ELi3EEENS4_18smem_ptr_flag_bitsILi8EEENSX_INS5_IJNSA_ILi8EEESH_EEENS5_IJSH_SC_EEEEEEEvNS4_8identityENS4_18SM100_TMA_2SM_LOADES1F_vS1G_EENS_8epilogue10collective18CollectiveEpilogueINS1J_23Sm100TmaWarpSpecializedILi1ELi1ELi64ELb0ELb0EEEJNS5_IJNSA_ILi128EEESG_SH_EEENS5_IJNSX_IS1O_SC_EENSX_ISG_SC_EEEEESJ_SK_SJ_SK_NS1J_6fusion15FusionCallbacksIS1N_NS1T_17LinearCombinationISJ_fSJ_fLNS_15FloatRoundStyleE2EEES1P_S1S_JEEENS4_5SM1004TMEM4LOAD26SM100_TMEM_LOAD_32dp32b64xENS4_13SM90_TMA_LOADENS16_INS17_ILi2ELi4ELi3EEES1A_NSX_INS5_IJS1B_SG_EEENS5_IJSG_SC_EEEEEEENS4_39AutoVectorizingCopyWithAssumedAlignmentILi128EEENS4_14SM90_TMA_STOREES28_S2A_S2A_EEEvvEEEEvNT_6ParamsE)
        /*0888*/ 	.short	0x0380
        /*088a*/ 	.short	0x0800


	//----- nvinfo : EIATTR_SW_WAR
	.align		4
.L_55:
        /*088c*/ 	.byte	0x04, 0x36
        /*088e*/ 	.short	(.L_57 - .L_56)
.L_56:
        /*0890*/ 	.word	0x00000008
.L_57:


//--------------------- .nv.callgraph             --------------------------
	.section	.nv.callgraph,"",@"SHT_CUDA_CALLGRAPH"
	.align	4
	.sectionentsize	8
	.align		4
        /*0000*/ 	.word	0x00000000
	.align		4
        /*0004*/ 	.word	0xffffffff
	.align		4
        /*0008*/ 	.word	index@(_ZN7cutlass13device_kernelINS_4gemm6kernel13GemmUniversalIN4cute5tupleIJiiiiEEENS1_10collective13CollectiveMmaINS1_35MainloopSm100TmaUmmaWarpSpecializedILi5ELi2ELi4ENS5_IJNS4_1CILi2EEESB_NSA_ILi1EEEEEEEENS5_IJNSA_ILi256EEENSA_ILi64EEENSA_ILi32EEEEEENS_12float_e5m2_tENS5_IJlSC_lEEESJ_SK_NS4_8TiledMMAINS4_8MMA_AtomIJNS4_10MMA_TraitsINS4_25SM100_MMA_F8F6F4_2x1SM_SSEJSJ_SJ_fSF_SG_NS4_17integral_constantINS4_4UMMA5MajorELSR_0EEESS_NSP_INSQ_7ScaleInELST_0EEESU_EEEEEENS4_6LayoutINS5_IJSC_SC_SC_EEENS5_IJNSA_ILi0EEESZ_SZ_EEEEENS5_IJNS4_10UnderscoreES12_S12_EEEEENS4_28SM100_TMA_2SM_LOAD_MULTICASTENS4_14ComposedLayoutINS4_7SwizzleILi1ELi4ELi3EEENS4_18smem_ptr_flag_bitsILi8EEENSX_INS5_IJNSA_ILi8EEESH_EEENS5_IJSH_SC_EEEEEEEvNS4_8identityENS4_18SM100_TMA_2SM_LOADES1F_vS1G_EENS_8epilogue10collective18CollectiveEpilogueINS1J_23Sm100TmaWarpSpecializedILi1ELi1ELi64ELb0ELb0EEEJNS5_IJNSA_ILi128EEESG_SH_EEENS5_IJNSX_IS1O_SC_EENSX_ISG_SC_EEEEESJ_SK_SJ_SK_NS1J_6fusion15FusionCallbacksIS1N_NS1T_17LinearCombinationISJ_fSJ_fLNS_15FloatRoundStyleE2EEES1P_S1S_JEEENS4_5SM1004TMEM4LOAD26SM100_TMEM_LOAD_32dp32b64xENS4_13SM90_TMA_LOADENS16_INS17_ILi2ELi4ELi3EEES1A_NSX_INS5_IJS1B_SG_EEENS5_IJSG_SC_EEEEEEENS4_39AutoVectorizingCopyWithAssumedAlignmentILi128EEENS4_14SM90_TMA_STOREES28_S2A_S2A_EEEvvEEEEvNT_6ParamsE)
	.align		4
        /*000c*/ 	.word	index@(__assertfail)
	.align		4
        /*0010*/ 	.word	0x00000000
	.align		4
        /*0014*/ 	.word	0xfffffffe
	.align		4
        /*0018*/ 	.word	0x00000000
	.align		4
        /*001c*/ 	.word	0xfffffffd
	.align		4
        /*0020*/ 	.word	0x00000000
	.align		4
        /*0024*/ 	.word	0xfffffffc


//--------------------- .nv.constant4             --------------------------
	.section	.nv.constant4,"a",@progbits
	.align	8
	.align		8
.nv.constant4:
        /*0000*/ 	.dword	__assertfail
	.align		8
        /*0008*/ 	.dword	__unnamed_1
	.align		8
        /*0010*/ 	.dword	__unnamed_2
	.align		8
        /*0018*/ 	.dword	_ZN39_INTERNAL_eaf006f2_4_k_cu_f2d6766d_91934cuda3std3__45__cpo5beginE
	.align		8
        /*0020*/ 	.dword	_ZN39_INTERNAL_eaf006f2_4_k_cu_f2d6766d_91934cuda3std3__45__cpo3endE
	.align		8
        /*0028*/ 	.dword	_ZN39_INTERNAL_eaf006f2_4_k_cu_f2d6766d_91934cuda3std3__45__cpo6cbeginE
	.align		8
        /*0030*/ 	.dword	_ZN39_INTERNAL_eaf006f2_4_k_cu_f2d6766d_91934cuda3std3__45__cpo4cendE
	.align		8
        /*0038*/ 	.dword	_ZN39_INTERNAL_eaf006f2_4_k_cu_f2d6766d_91934cuda3std3__441_GLOBAL__N__eaf006f2_4_k_cu_f2d6766d_91936ignoreE
	.align		8
        /*0040*/ 	.dword	_ZN39_INTERNAL_eaf006f2_4_k_cu_f2d6766d_91934cuda3std3__419piecewise_constructE
	.align		8
        /*0048*/ 	.dword	_ZN39_INTERNAL_eaf006f2_4_k_cu_f2d6766d_91934cuda3std3__48in_placeE
	.align		8
        /*0050*/ 	.dword	_ZN39_INTERNAL_eaf006f2_4_k_cu_f2d6766d_91934cuda3std6ranges3__45__cpo4swapE
	.align		8
        /*0058*/ 	.dword	_ZN39_INTERNAL_eaf006f2_4_k_cu_f2d6766d_91934cuda3std6ranges3__45__cpo9iter_moveE
	.align		8
        /*0060*/ 	.dword	_ZN39_INTERNAL_eaf006f2_4_k_cu_f2d6766d_91934cute7productE
	.align		8
        /*0068*/ 	.dword	_ZN39_INTERNAL_eaf006f2_4_k_cu_f2d6766d_91934cute1_E
	.align		8
        /*0070*/ 	.dword	$str$25
	.align		8
        /*0078*/ 	.dword	$str$26
	.align		8
        /*0080*/ 	.dword	$str$27
	.align		8
        /*0088*/ 	.dword	$str$28


//--------------------- .text._ZN7cutlass13device_kernelINS_4gemm6kernel13GemmUniversalIN4cute5tupleIJiiiiEEENS1_10collective13CollectiveMmaINS1_35MainloopSm100TmaUmmaWarpSpecializedILi5ELi2ELi4ENS5_IJNS4_1CILi2EEESB_NSA_ILi1EEEEEEEENS5_IJNSA_ILi256EEENSA_ILi64EEENSA_ILi32EEEEEENS_12float_e5m2_tENS5_IJlSC_lEEESJ_SK_NS4_8TiledMMAINS4_8MMA_AtomIJNS4_10MMA_TraitsINS4_25SM100_MMA_F8F6F4_2x1SM_SSEJSJ_SJ_fSF_SG_NS4_17integral_constantINS4_4UMMA5MajorELSR_0EEESS_NSP_INSQ_7ScaleInELST_0EEESU_EEEEEENS4_6LayoutINS5_IJSC_SC_SC_EEENS5_IJNSA_ILi0EEESZ_SZ_EEEEENS5_IJNS4_10UnderscoreES12_S12_EEEEENS4_28SM100_TMA_2SM_LOAD_MULTICASTENS4_14ComposedLayoutINS4_7SwizzleILi1ELi4ELi3EEENS4_18smem_ptr_flag_bitsILi8EEENSX_INS5_IJNSA_ILi8EEESH_EEENS5_IJSH_SC_EEEEEEEvNS4_8identityENS4_18SM100_TMA_2SM_LOADES1F_vS1G_EENS_8epilogue10collective18CollectiveEpilogueINS1J_23Sm100TmaWarpSpecializedILi1ELi1ELi64ELb0ELb0EEEJNS5_IJNSA_ILi128EEESG_SH_EEENS5_IJNSX_IS1O_SC_EENSX_ISG_SC_EEEEESJ_SK_SJ_SK_NS1J_6fusion15FusionCallbacksIS1N_NS1T_17LinearCombinationISJ_fSJ_fLNS_15FloatRoundStyleE2EEES1P_S1S_JEEENS4_5SM1004TMEM4LOAD26SM100_TMEM_LOAD_32dp32b64xENS4_13SM90_TMA_LOADENS16_INS17_ILi2ELi4ELi3EEES1A_NSX_INS5_IJS1B_SG_EEENS5_IJSG_SC_EEEEEEENS4_39AutoVectorizingCopyWithAssumedAlignmentILi128EEENS4_14SM90_TMA_STOREES28_S2A_S2A_EEEvvEEEEvNT_6ParamsE --------------------------
	.section	.text._ZN7cutlass13device_kernelINS_4gemm6kernel13GemmUniversalIN4cute5tupleIJiiiiEEENS1_10collective13CollectiveMmaINS1_35MainloopSm100TmaUmmaWarpSpecializedILi5ELi2ELi4ENS5_IJNS4_1CILi2EEESB_NSA_ILi1EEEEEEEENS5_IJNSA_ILi256EEENSA_ILi64EEENSA_ILi32EEEEEENS_12float_e5m2_tENS5_IJlSC_lEEESJ_SK_NS4_8TiledMMAINS4_8MMA_AtomIJNS4_10MMA_TraitsINS4_25SM100_MMA_F8F6F4_2x1SM_SSEJSJ_SJ_fSF_SG_NS4_17integral_constantINS4_4UMMA5MajorELSR_0EEESS_NSP_INSQ_7ScaleInELST_0EEESU_EEEEEENS4_6LayoutINS5_IJSC_SC_SC_EEENS5_IJNSA_ILi0EEESZ_SZ_EEEEENS5_IJNS4_10UnderscoreES12_S12_EEEEENS4_28SM100_TMA_2SM_LOAD_MULTICASTENS4_14ComposedLayoutINS4_7SwizzleILi1ELi4ELi3EEENS4_18smem_ptr_flag_bitsILi8EEENSX_INS5_IJNSA_ILi8EEESH_EEENS5_IJSH_SC_EEEEEEEvNS4_8identityENS4_18SM100_TMA_2SM_LOADES1F_vS1G_EENS_8epilogue10collective18CollectiveEpilogueINS1J_23Sm100TmaWarpSpecializedILi1ELi1ELi64ELb0ELb0EEEJNS5_IJNSA_ILi128EEESG_SH_EEENS5_IJNSX_IS1O_SC_EENSX_ISG_SC_EEEEESJ_SK_SJ_SK_NS1J_6fusion15FusionCallbacksIS1N_NS1T_17LinearCombinationISJ_fSJ_fLNS_15FloatRoundStyleE2EEES1P_S1S_JEEENS4_5SM1004TMEM4LOAD26SM100_TMEM_LOAD_32dp32b64xENS4_13SM90_TMA_LOADENS16_INS17_ILi2ELi4ELi3EEES1A_NSX_INS5_IJS1B_SG_EEENS5_IJSG_SC_EEEEEEENS4_39AutoVectorizingCopyWithAssumedAlignmentILi128EEENS4_14SM90_TMA_STOREES28_S2A_S2A_EEEvvEEEEvNT_6ParamsE,"ax",@progbits
	.align	128
.text._ZN7cutlass13device_kernelINS_4gemm6kernel13GemmUniversalIN4cute5tupleIJiiiiEEENS1_10collective13CollectiveMmaINS1_35MainloopSm100TmaUmmaWarpSpecializedILi5ELi2ELi4ENS5_IJNS4_1CILi2EEESB_NSA_ILi1EEEEEEEENS5_IJNSA_ILi256EEENSA_ILi64EEENSA_ILi32EEEEEENS_12float_e5m2_tENS5_IJlSC_lEEESJ_SK_NS4_8TiledMMAINS4_8MMA_AtomIJNS4_10MMA_TraitsINS4_25SM100_MMA_F8F6F4_2x1SM_SSEJSJ_SJ_fSF_SG_NS4_17integral_constantINS4_4UMMA5MajorELSR_0EEESS_NSP_INSQ_7ScaleInELST_0EEESU_EEEEEENS4_6LayoutINS5_IJSC_SC_SC_EEENS5_IJNSA_ILi0EEESZ_SZ_EEEEENS5_IJNS4_10UnderscoreES12_S12_EEEEENS4_28SM100_TMA_2SM_LOAD_MULTICASTENS4_14ComposedLayoutINS4_7SwizzleILi1ELi4ELi3EEENS4_18smem_ptr_flag_bitsILi8EEENSX_INS5_IJNSA_ILi8EEESH_EEENS5_IJSH_SC_EEEEEEEvNS4_8identityENS4_18SM100_TMA_2SM_LOADES1F_vS1G_EENS_8epilogue10collective18CollectiveEpilogueINS1J_23Sm100TmaWarpSpecializedILi1ELi1ELi64ELb0ELb0EEEJNS5_IJNSA_ILi128EEESG_SH_EEENS5_IJNSX_IS1O_SC_EENSX_ISG_SC_EEEEESJ_SK_SJ_SK_NS1J_6fusion15FusionCallbacksIS1N_NS1T_17LinearCombinationISJ_fSJ_fLNS_15FloatRoundStyleE2EEES1P_S1S_JEEENS4_5SM1004TMEM4LOAD26SM100_TMEM_LOAD_32dp32b64xENS4_13SM90_TMA_LOADENS16_INS17_ILi2ELi4ELi3EEES1A_NSX_INS5_IJS1B_SG_EEENS5_IJSG_SC_EEEEEEENS4_39AutoVectorizingCopyWithAssumedAlignmentILi128EEENS4_14SM90_TMA_STOREES28_S2A_S2A_EEEvvEEEEvNT_6ParamsE:
        .type           _ZN7cutlass13device_kernelINS_4gemm6kernel13GemmUniversalIN4cute5tupleIJiiiiEEENS1_10collective13CollectiveMmaINS1_35MainloopSm100TmaUmmaWarpSpecializedILi5ELi2ELi4ENS5_IJNS4_1CILi2EEESB_NSA_ILi1EEEEEEEENS5_IJNSA_ILi256EEENSA_ILi64EEENSA_ILi32EEEEEENS_12float_e5m2_tENS5_IJlSC_lEEESJ_SK_NS4_8TiledMMAINS4_8MMA_AtomIJNS4_10MMA_TraitsINS4_25SM100_MMA_F8F6F4_2x1SM_SSEJSJ_SJ_fSF_SG_NS4_17integral_constantINS4_4UMMA5MajorELSR_0EEESS_NSP_INSQ_7ScaleInELST_0EEESU_EEEEEENS4_6LayoutINS5_IJSC_SC_SC_EEENS5_IJNSA_ILi0EEESZ_SZ_EEEEENS5_IJNS4_10UnderscoreES12_S12_EEEEENS4_28SM100_TMA_2SM_LOAD_MULTICASTENS4_14ComposedLayoutINS4_7SwizzleILi1ELi4ELi3EEENS4_18smem_ptr_flag_bitsILi8EEENSX_INS5_IJNSA_ILi8EEESH_EEENS5_IJSH_SC_EEEEEEEvNS4_8identityENS4_18SM100_TMA_2SM_LOADES1F_vS1G_EENS_8epilogue10collective18CollectiveEpilogueINS1J_23Sm100TmaWarpSpecializedILi1ELi1ELi64ELb0ELb0EEEJNS5_IJNSA_ILi128EEESG_SH_EEENS5_IJNSX_IS1O_SC_EENSX_ISG_SC_EEEEESJ_SK_SJ_SK_NS1J_6fusion15FusionCallbacksIS1N_NS1T_17LinearCombinationISJ_fSJ_fLNS_15FloatRoundStyleE2EEES1P_S1S_JEEENS4_5SM1004TMEM4LOAD26SM100_TMEM_LOAD_32dp32b64xENS4_13SM90_TMA_LOADENS16_INS17_ILi2ELi4ELi3EEES1A_NSX_INS5_IJS1B_SG_EEENS5_IJSG_SC_EEEEEEENS4_39AutoVectorizingCopyWithAssumedAlignmentILi128EEENS4_14SM90_TMA_STOREES28_S2A_S2A_EEEvvEEEEvNT_6ParamsE,@function
        .size           _ZN7cutlass13device_kernelINS_4gemm6kernel13GemmUniversalIN4cute5tupleIJiiiiEEENS1_10collective13CollectiveMmaINS1_35MainloopSm100TmaUmmaWarpSpecializedILi5ELi2ELi4ENS5_IJNS4_1CILi2EEESB_NSA_ILi1EEEEEEEENS5_IJNSA_ILi256EEENSA_ILi64EEENSA_ILi32EEEEEENS_12float_e5m2_tENS5_IJlSC_lEEESJ_SK_NS4_8TiledMMAINS4_8MMA_AtomIJNS4_10MMA_TraitsINS4_25SM100_MMA_F8F6F4_2x1SM_SSEJSJ_SJ_fSF_SG_NS4_17integral_constantINS4_4UMMA5MajorELSR_0EEESS_NSP_INSQ_7ScaleInELST_0EEESU_EEEEEENS4_6LayoutINS5_IJSC_SC_SC_EEENS5_IJNSA_ILi0EEESZ_SZ_EEEEENS5_IJNS4_10UnderscoreES12_S12_EEEEENS4_28SM100_TMA_2SM_LOAD_MULTICASTENS4_14ComposedLayoutINS4_7SwizzleILi1ELi4ELi3EEENS4_18smem_ptr_flag_bitsILi8EEENSX_INS5_IJNSA_ILi8EEESH_EEENS5_IJSH_SC_EEEEEEEvNS4_8identityENS4_18SM100_TMA_2SM_LOADES1F_vS1G_EENS_8epilogue10collective18CollectiveEpilogueINS1J_23Sm100TmaWarpSpecializedILi1ELi1ELi64ELb0ELb0EEEJNS5_IJNSA_ILi128EEESG_SH_EEENS5_IJNSX_IS1O_SC_EENSX_ISG_SC_EEEEESJ_SK_SJ_SK_NS1J_6fusion15FusionCallbacksIS1N_NS1T_17LinearCombinationISJ_fSJ_fLNS_15FloatRoundStyleE2EEES1P_S1S_JEEENS4_5SM1004TMEM4LOAD26SM100_TMEM_LOAD_32dp32b64xENS4_13SM90_TMA_LOADENS16_INS17_ILi2ELi4ELi3EEES1A_NSX_INS5_IJS1B_SG_EEENS5_IJSG_SC_EEEEEEENS4_39AutoVectorizingCopyWithAssumedAlignmentILi128EEENS4_14SM90_TMA_STOREES28_S2A_S2A_EEEvvEEEEvNT_6ParamsE,(.L_x_152 - _ZN7cutlass13device_kernelINS_4gemm6kernel13GemmUniversalIN4cute5tupleIJiiiiEEENS1_10collective13CollectiveMmaINS1_35MainloopSm100TmaUmmaWarpSpecializedILi5ELi2ELi4ENS5_IJNS4_1CILi2EEESB_NSA_ILi1EEEEEEEENS5_IJNSA_ILi256EEENSA_ILi64EEENSA_ILi32EEEEEENS_12float_e5m2_tENS5_IJlSC_lEEESJ_SK_NS4_8TiledMMAINS4_8MMA_AtomIJNS4_10MMA_TraitsINS4_25SM100_MMA_F8F6F4_2x1SM_SSEJSJ_SJ_fSF_SG_NS4_17integral_constantINS4_4UMMA5MajorELSR_0EEESS_NSP_INSQ_7ScaleInELST_0EEESU_EEEEEENS4_6LayoutINS5_IJSC_SC_SC_EEENS5_IJNSA_ILi0EEESZ_SZ_EEEEENS5_IJNS4_10UnderscoreES12_S12_EEEEENS4_28SM100_TMA_2SM_LOAD_MULTICASTENS4_14ComposedLayoutINS4_7SwizzleILi1ELi4ELi3EEENS4_18smem_ptr_flag_bitsILi8EEENSX_INS5_IJNSA_ILi8EEESH_EEENS5_IJSH_SC_EEEEEEEvNS4_8identityENS4_18SM100_TMA_2SM_LOADES1F_vS1G_EENS_8epilogue10collective18CollectiveEpilogueINS1J_23Sm100TmaWarpSpecializedILi1ELi1ELi64ELb0ELb0EEEJNS5_IJNSA_ILi128EEESG_SH_EEENS5_IJNSX_IS1O_SC_EENSX_ISG_SC_EEEEESJ_SK_SJ_SK_NS1J_6fusion15FusionCallbacksIS1N_NS1T_17LinearCombinationISJ_fSJ_fLNS_15FloatRoundStyleE2EEES1P_S1S_JEEENS4_5SM1004TMEM4LOAD26SM100_TMEM_LOAD_32dp32b64xENS4_13SM90_TMA_LOADENS16_INS17_ILi2ELi4ELi3EEES1A_NSX_INS5_IJS1B_SG_EEENS5_IJSG_SC_EEEEEEENS4_39AutoVectorizingCopyWithAssumedAlignmentILi128EEENS4_14SM90_TMA_STOREES28_S2A_S2A_EEEvvEEEEvNT_6ParamsE)
        .other          _ZN7cutlass13device_kernelINS_4gemm6kernel13GemmUniversalIN4cute5tupleIJiiiiEEENS1_10collective13CollectiveMmaINS1_35MainloopSm100TmaUmmaWarpSpecializedILi5ELi2ELi4ENS5_IJNS4_1CILi2EEESB_NSA_ILi1EEEEEEEENS5_IJNSA_ILi256EEENSA_ILi64EEENSA_ILi32EEEEEENS_12float_e5m2_tENS5_IJlSC_lEEESJ_SK_NS4_8TiledMMAINS4_8MMA_AtomIJNS4_10MMA_TraitsINS4_25SM100_MMA_F8F6F4_2x1SM_SSEJSJ_SJ_fSF_SG_NS4_17integral_constantINS4_4UMMA5MajorELSR_0EEESS_NSP_INSQ_7ScaleInELST_0EEESU_EEEEEENS4_6LayoutINS5_IJSC_SC_SC_EEENS5_IJNSA_ILi0EEESZ_SZ_EEEEENS5_IJNS4_10UnderscoreES12_S12_EEEEENS4_28SM100_TMA_2SM_LOAD_MULTICASTENS4_14ComposedLayoutINS4_7SwizzleILi1ELi4ELi3EEENS4_18smem_ptr_flag_bitsILi8EEENSX_INS5_IJNSA_ILi8EEESH_EEENS5_IJSH_SC_EEEEEEEvNS4_8identityENS4_18SM100_TMA_2SM_LOADES1F_vS1G_EENS_8epilogue10collective18CollectiveEpilogueINS1J_23Sm100TmaWarpSpecializedILi1ELi1ELi64ELb0ELb0EEEJNS5_IJNSA_ILi128EEESG_SH_EEENS5_IJNSX_IS1O_SC_EENSX_ISG_SC_EEEEESJ_SK_SJ_SK_NS1J_6fusion15FusionCallbacksIS1N_NS1T_17LinearCombinationISJ_fSJ_fLNS_15FloatRoundStyleE2EEES1P_S1S_JEEENS4_5SM1004TMEM4LOAD26SM100_TMEM_LOAD_32dp32b64xENS4_13SM90_TMA_LOADENS16_INS17_ILi2ELi4ELi3EEES1A_NSX_INS5_IJS1B_SG_EEENS5_IJSG_SC_EEEEEEENS4_39AutoVectorizingCopyWithAssumedAlignmentILi128EEENS4_14SM90_TMA_STOREES28_S2A_S2A_EEEvvEEEEvNT_6ParamsE,@"STO_CUDA_ENTRY STV_DEFAULT"
_ZN7cutlass13device_kernelINS_4gemm6kernel13GemmUniversalIN4cute5tupleIJiiiiEEENS1_10collective13CollectiveMmaINS1_35MainloopSm100TmaUmmaWarpSpecializedILi5ELi2ELi4ENS5_IJNS4_1CILi2EEESB_NSA_ILi1EEEEEEEENS5_IJNSA_ILi256EEENSA_ILi64EEENSA_ILi32EEEEEENS_12float_e5m2_tENS5_IJlSC_lEEESJ_SK_NS4_8TiledMMAINS4_8MMA_AtomIJNS4_10MMA_TraitsINS4_25SM100_MMA_F8F6F4_2x1SM_SSEJSJ_SJ_fSF_SG_NS4_17integral_constantINS4_4UMMA5MajorELSR_0EEESS_NSP_INSQ_7ScaleInELST_0EEESU_EEEEEENS4_6LayoutINS5_IJSC_SC_SC_EEENS5_IJNSA_ILi0EEESZ_SZ_EEEEENS5_IJNS4_10UnderscoreES12_S12_EEEEENS4_28SM100_TMA_2SM_LOAD_MULTICASTENS4_14ComposedLayoutINS4_7SwizzleILi1ELi4ELi3EEENS4_18smem_ptr_flag_bitsILi8EEENSX_INS5_IJNSA_ILi8EEESH_EEENS5_IJSH_SC_EEEEEEEvNS4_8identityENS4_18SM100_TMA_2SM_LOADES1F_vS1G_EENS_8epilogue10collective18CollectiveEpilogueINS1J_23Sm100TmaWarpSpecializedILi1ELi1ELi64ELb0ELb0EEEJNS5_IJNSA_ILi128EEESG_SH_EEENS5_IJNSX_IS1O_SC_EENSX_ISG_SC_EEEEESJ_SK_SJ_SK_NS1J_6fusion15FusionCallbacksIS1N_NS1T_17LinearCombinationISJ_fSJ_fLNS_15FloatRoundStyleE2EEES1P_S1S_JEEENS4_5SM1004TMEM4LOAD26SM100_TMEM_LOAD_32dp32b64xENS4_13SM90_TMA_LOADENS16_INS17_ILi2ELi4ELi3EEES1A_NSX_INS5_IJS1B_SG_EEENS5_IJSG_SC_EEEEEEENS4_39AutoVectorizingCopyWithAssumedAlignmentILi128EEENS4_14SM90_TMA_STOREES28_S2A_S2A_EEEvvEEEEvNT_6ParamsE:
[----:B------:R-:W1:Y:S01]  /*0000*/  LDC R1, c[0x0][0x37c] ;  /* 0x0000df00ff017b82 */ /* 0x000e620000000800 */
[----:B------:R-:W2:Y:S01]  /*0010*/  S2R R131, SR_TID.X ;  /* 0x0000000000837919 */ /* 0x000ea20000002100 */
[----:B------:R-:W3:Y:S06]  /*0020*/  LDCU.64 UR8, c[0x0][0x890] ;  /* 0x00011200ff0877ac */ /* 0x000eec0008000a00 */
[----:B------:R-:W4:Y:S01]  /*0030*/  S2UR UR4, SR_CgaCtaId ;  /* 0x00000000000479c3 */ /* 0x000f220000008800 */
[----:B------:R-:W-:Y:S02]  /*0040*/  PRMT R141, RZ, 0x7610, R141 ;  /* 0x00007610ff8d7816 */ /* 0x000fe4000000008d */
[----:B------:R-:W-:Y:S01]  /*0050*/  ELECT P1, URZ, PT ;  /* 0x0000000000ff782f */ /* 0x000fe20003820000 */
[----:B---3--:R-:W-:-:S04]  /*0060*/  UISETP.NE.U32.AND UP0, UPT, UR8, URZ, UPT ;  /* 0x000000ff0800728c */ /* 0x008fc8000bf05070 */
[----:B------:R-:W-:Y:S02]  /*0070*/  UISETP.NE.AND.EX UP0, UPT, UR9, URZ, UPT, UP0 ;  /* 0x000000ff0900728c */ /* 0x000fe4000bf05300 */
[----:B----4-:R-:W-:Y:S02]  /*0080*/  ULOP3.LUT UR27, UR4, 0x1, URZ, 0xc0, !UPT ;  /* 0x00000001041b7892 */ /* 0x010fe4000f8ec0ff */
[----:B------:R-:W-:Y:S01]  /*0090*/  ULOP3.LUT UR29, UR4, 0x1, URZ, 0x3c, !UPT ;  /* 0x00000001041d7892 */ /* 0x000fe2000f8e3cff */
[----:B--2---:R-:W-:-:S05]  /*00a0*/  SHF.R.U32.HI R142, RZ, 0x5, R131 ;  /* 0x00000005ff8e7819 */ /* 0x004fca0000011683 */
[----:B------:R-:W2:Y:S02]  /*00b0*/  SHFL.IDX PT, R0, R142, RZ, 0x1f ;  /* 0x00001fff8e007589 */ /* 0x000ea400000e0000 */
[----:B--2---:R-:W-:Y:S01]  /*00c0*/  R2UR UR13, R0 ;  /* 0x00000000000d72ca */ /* 0x004fe200000e0000 */
[----:B-1----:R-:W-:-:S14]  /*00d0*/  BRA.U UP0, `(.L_x_0) ;  /* 0x0000000100307547 */ /* 0x002fdc000b800000 */
[----:B------:R-:W1:Y:S02]  /*00e0*/  LDCU.64 UR4, c[0x0][0x888] ;  /* 0x00011100ff0477ac */ /* 0x000e640008000a00 */
[----:B-1----:R-:W-:-:S04]  /*00f0*/  UISETP.NE.U32.AND UP0, UPT, UR4, URZ, UPT ;  /* 0x000000ff0400728c */ /* 0x002fc8000bf05070 */
[----:B------:R-:W-:-:S09]  /*0100*/  UISETP.NE.AND.EX UP0, UPT, UR5, URZ, UPT, UP0 ;  /* 0x000000ff0500728c */ /* 0x000fd2000bf05300 */
[----:B------:R-:W-:Y:S05]  /*0110*/  BRA.U !UP0, `(.L_x_1) ;  /* 0x0000000108147547 */ /* 0x000fea000b800000 */
[----:B------:R-:W1:Y:S01]  /*0120*/  LDC.64 R2, c[0x0][0x888] ;  /* 0x00022200ff027b82 */ /* 0x000e620000000a00 */
[----:B------:R-:W1:Y:S02]  /*0130*/  LDCU.64 UR4, c[0x0][0x358] ;  /* 0x00006b00ff0477ac */ /* 0x000e640008000a00 */
[----:B-1----:R1:W5:Y:S01]  /*0140*/  LDG.E R71, desc[UR4][R2.64] ;  /* 0x0000000402477981 */ /* 0x002362000c1e1900 */
[----:B------:R-:W-:Y:S01]  /*0150*/  HFMA2 R141, -RZ, RZ, 0, 5.9604644775390625e-08 ;  /* 0x00000001ff8d7431 */ /* 0x000fe200000001ff */
[----:B------:R-:W-:Y:S05]  /*0160*/  BRA `(.L_x_0) ;  /* 0x00000000000c7947 */ /* 0x000fea0003800000 */
.L_x_1:
[----:B------:R-:W1:Y:S01]  /*0170*/  LDCU UR4, c[0x0][0x880] ;  /* 0x00011000ff0477ac */ /* 0x000e620008000800 */
[----:B------:R-:W-:Y:S01]  /*0180*/  HFMA2 R141, -RZ, RZ, 0, 5.9604644775390625e-08 ;  /* 0x00000001ff8d7431 */ /* 0x000fe200000001ff */
[----:B-1----:R-:W-:-:S07]  /*0190*/  MOV R71, UR4 ;  /* 0x0000000400477c02 */ /* 0x002fce0008000f00 */
.L_x_0:
[----:B------:R-:W2:Y:S02]  /*01a0*/  LDCU.64 UR4, c[0x0][0x8b0] ;  /* 0x00011600ff0477ac */ /* 0x000ea40008000a00 */
[----:B--2---:R-:W-:-:S04]  /*01b0*/  UISETP.NE.U32.AND UP0, UPT, UR4, URZ, UPT ;  /* 0x000000ff0400728c */ /* 0x004fc8000bf05070 */
[----:B------:R-:W-:-:S09]  /*01c0*/  UISETP.NE.AND.EX UP0, UPT, UR5, URZ, UPT, UP0 ;  /* 0x000000ff0500728c */ /* 0x000fd2000bf05300 */
[----:B------:R-:W-:Y:S05]  /*01d0*/  BRA.U UP0, `(.L_x_2) ;  /* 0x0000000100287547 */ /* 0x000fea000b800000 */
[----:B------:R-:W2:Y:S02]  /*01e0*/  LDCU.64 UR4, c[0x0][0x8a8] ;  /* 0x00011500ff0477ac */ /* 0x000ea40008000a00 */
[----:B--2---:R-:W-:-:S04]  /*01f0*/  UISETP.NE.U32.AND UP0, UPT, UR4, URZ, UPT ;  /* 0x000000ff0400728c */ /* 0x004fc8000bf05070 */
[----:B------:R-:W-:-:S09]  /*0200*/  UISETP.NE.AND.EX UP0, UPT, UR5, URZ, UPT, UP0 ;  /* 0x000000ff0500728c */ /* 0x000fd2000bf05300 */
[----:B------:R-:W-:Y:S05]  /*0210*/  BRA.U !UP0, `(.L_x_3) ;  /* 0x0000000108107547 */ /* 0x000fea000b800000 */
[----:B-1----:R-:W1:Y:S01]  /*0220*/  LDC.64 R2, c[0x0][0x8a8] ;  /* 0x00022a00ff027b82 */ /* 0x002e620000000a00 */
[----:B------:R-:W1:Y:S02]  /*0230*/  LDCU.64 UR4, c[0x0][0x358] ;  /* 0x00006b00ff0477ac */ /* 0x000e640008000a00 */
[----:B-1----:R2:W5:Y:S01]  /*0240*/  LDG.E R70, desc[UR4][R2.64] ;  /* 0x0000000402467981 */ /* 0x002562000c1e1900 */
[----:B------:R-:W-:Y:S05]  /*0250*/  BRA `(.L_x_2) ;  /* 0x0000000000087947 */ /* 0x000fea0003800000 */
.L_x_3:
[----:B------:R-:W2:Y:S02]  /*0260*/  LDCU UR4, c[0x0][0x8a0] ;  /* 0x00011400ff0477ac */ /* 0x000ea40008000800 */
[----:B--2---:R-:W-:Y:S02]  /*0270*/  MOV R70, UR4 ;  /* 0x0000000400467c02 */ /* 0x004fe40008000f00 */
.L_x_2:
[----:B------:R-:W-:Y:S01]  /*0280*/  IMAD.U32 R0, RZ, RZ, UR13 ;  /* 0x0000000dff007e24 */ /* 0x000fe2000f8e00ff */
[----:B------:R-:W-:Y:S04]  /*0290*/  BSSY.RECONVERGENT B0, `(.L_x_4) ;  /* 0x000000c000007945 */ /* 0x000fe80003800200 */
[C---:B------:R-:W-:Y:S02]  /*02a0*/  ISETP.NE.OR P2, PT, R0.reuse, 0x1, !P1 ;  /* 0x000000010000780c */ /* 0x040fe40004f45670 */
[----:B------:R-:W-:-:S11]  /*02b0*/  ISETP.NE.OR P0, PT, R0, 0x3, !P1 ;  /* 0x000000030000780c */ /* 0x000fd60004f05670 */
[----:B------:R-:W-:Y:S05]  /*02c0*/  @P2 BRA `(.L_x_5) ;  /* 0x0000000000202947 */ /* 0x000fea0003800000 */
[----:B------:R-:W3:Y:S02]  /*02d0*/  LDCU.64 UR4, c[0x0][0x348] ;  /* 0x00006900ff0477ac */ /* 0x000ee40008000a00 */
[----:B---3--:R-:W-:Y:S02]  /*02e0*/  UIADD3 UR6, UP1, UPT, UR4, 0x80, URZ ;  /* 0x0000008004067890 */ /* 0x008fe4000ff3e0ff */
[----:B------:R-:W-:Y:S02]  /*02f0*/  UIADD3 UR4, UP0, UPT, UR4, 0x180, URZ ;  /* 0x0000018004047890 */ /* 0x000fe4000ff1e0ff */
[----:B------:R-:W-:Y:S02]  /*0300*/  UIADD3.X UR7, UPT, UPT, URZ, UR5, URZ, UP1, !UPT ;  /* 0x00000005ff077290 */ /* 0x000fe40008ffe4ff */
[----:B------:R-:W-:-:S07]  /*0310*/  UIADD3.X UR5, UPT, UPT, URZ, UR5, URZ, UP0, !UPT ;  /* 0x00000005ff057290 */ /* 0x000fce00087fe4ff */
[----:B------:R3:W-:Y:S02]  /*0320*/  UTMACCTL.PF [UR6] ;  /* 0x00000000060079b9 */ /* 0x0007e40008040000 */
[----:B------:R3:W-:Y:S02]  /*0330*/  UTMACCTL.PF [UR4] ;  /* 0x00000000040079b9 */ /* 0x0007e40008040000 */
[----:B---3--:R-:W-:Y:S01]  /*0340*/  NOP ;  /* 0x0000000000007918 */ /* 0x008fe20000000000 */
.L_x_5:
[----:B------:R-:W-:Y:S05]  /*0350*/  BSYNC.RECONVERGENT B0 ;  /* 0x0000000000007941 */ /* 0x000fea0003800200 */
.L_x_4:
[----:B------:R-:W-:Y:S04]  /*0360*/  BSSY.RECONVERGENT B0, `(.L_x_6) ;  /* 0x000000a000007945 */ /* 0x000fe80003800200 */
        /* <DEDUP_REMOVED lines=9> */
.L_x_7:
[----:B------:R-:W-:Y:S05]  /*0400*/  BSYNC.RECONVERGENT B0 ;  /* 0x0000000000007941 */ /* 0x000fea0003800200 */
.L_x_6:
[----:B------:R-:W3:Y:S01]  /*0410*/  LDCU.64 UR4, c[0x0][0x888] ;  /* 0x00011100ff0477ac */ /* 0x000ee20008000a00 */
[----:B------:R-:W-:Y:S02]  /*0420*/  UISETP.EQ.U32.AND UP1, UPT, UR8, URZ, UPT ;  /* 0x000000ff0800728c */ /* 0x000fe4000bf22070 */
[----:B------:R-:W-:Y:S02]  /*0430*/  UPLOP3.LUT UP3, UPT, UPT, UPT, UPT, 0x80, 0x8 ;  /* 0x000000000008789c */ /* 0x000fe40003f6f070 */
[----:B---3--:R-:W-:-:S04]  /*0440*/  UISETP.NE.U32.AND UP0, UPT, UR4, URZ, UPT ;  /* 0x000000ff0400728c */ /* 0x008fc8000bf05070 */
[----:B------:R-:W-:-:S04]  /*0450*/  UISETP.NE.AND.EX UP0, UPT, UR5, URZ, UPT, UP0 ;  /* 0x000000ff0500728c */ /* 0x000fc8000bf05300 */
[----:B------:R-:W-:-:S04]  /*0460*/  UISETP.EQ.OR.EX UP2, UPT, UR9, URZ, !UP0, UP1 ;  /* 0x000000ff0900728c */ /* 0x000fc8000c742710 */
[----:B------:R-:W-:-:S05]  /*0470*/  UP2UR UR60, UPR, URZ, 0x4 ;  /* 0x00000004ff3c7883 */ /* 0x000fca0008000000 */
[----:B------:R-:W-:Y:S07]  /*0480*/  BRA.U !UP2, `(.L_x_8) ;  /* 0x000000010a207547 */ /* 0x000fee000b800000 */
[----:B------:R-:W-:Y:S01]  /*0490*/  UISETP.NE.U32.AND UP1, UPT, UR8, URZ, UPT ;  /* 0x000000ff0800728c */ /* 0x000fe2000bf25070 */
[----:B-----5:R-:W-:Y:S01]  /*04a0*/  FSETP.NEU.AND P0, PT, R71, RZ, PT ;  /* 0x000000ff4700720b */ /* 0x020fe20003f0d000 */
[----:B------:R-:W-:Y:S02]  /*04b0*/  USEL UR4, URZ, 0xffffffff, UP0 ;  /* 0xffffffffff047887 */ /* 0x000fe40008000000 */
[----:B------:R-:W-:-:S10]  /*04c0*/  UISETP.NE.AND.EX UP1, UPT, UR9, URZ, UPT, UP1 ;  /* 0x000000ff0900728c */ /* 0x000fd4000bf25310 */
[----:B------:R-:W-:Y:S01]  /*04d0*/  VOTEU.ANY UP0, P0 ;  /* 0x0000000000ff7886 */ /* 0x000fe20000000100 */
[----:B------:R-:W-:-:S04]  /*04e0*/  @!UP1 USEL UR4, URZ, 0xffffffff, UP0 ;  /* 0xffffffffff049887 */ /* 0x000fc80008000000 */
[----:B------:R-:W-:-:S04]  /*04f0*/  ULOP3.LUT UR4, UR4, 0x1, URZ, 0xc0, !UPT ;  /* 0x0000000104047892 */ /* 0x000fc8000f8ec0ff */
[----:B------:R-:W-:-:S11]  /*0500*/  UISETP.NE.U32.AND UP3, UPT, UR4, 0x1, UPT ;  /* 0x000000010400788c */ /* 0x000fd6000bf65070 */
.L_x_8:
[----:B------:R-:W3:Y:S01]  /*0510*/  SHFL.IDX PT, R0, R142, RZ, 0x1f ;  /* 0x00001fff8e007589 */ /* 0x000ee200000e0000 */
[----:B------:R-:W-:-:S04]  /*0520*/  UISETP.NE.AND UP0, UPT, UR13, 0x2, UPT ;  /* 0x000000020d00788c */ /* 0x000fc8000bf05270 */
[----:B------:R-:W-:Y:S02]  /*0530*/  UISETP.EQ.AND UP1, UPT, UR27, URZ, !UP0 ;  /* 0x000000ff1b00728c */ /* 0x000fe4000c722270 */
[----:B------:R-:W-:-:S04]  /*0540*/  USEL UR34, URZ, 0x1, UP0 ;  /* 0x00000001ff227887 */ /* 0x000fc80008000000 */
[----:B------:R-:W-:Y:S02]  /*0550*/  PLOP3.LUT P3, PT, P1, PT, UP1, 0x80, 0x8 ;  /* 0x000000000008781c */ /* 0x000fe40000f6f018 */
[----:B---3--:R-:W-:-:S13]  /*0560*/  ISETP.NE.AND P0, PT, R0, RZ, PT ;  /* 0x000000ff0000720c */ /* 0x008fda0003f05270 */
[----:B------:R-:W-:Y:S05]  /*0570*/  @P0 BRA `(.L_x_9) ;  /* 0x0000000000600947 */ /* 0x000fea0003800000 */
[----:B------:R-:W3:Y:S01]  /*0580*/  S2UR UR5, SR_CgaCtaId ;  /* 0x00000000000579c3 */ /* 0x000ee20000008800 */
[----:B------:R-:W-:Y:S01]  /*0590*/  UMOV UR4, 0x400 ;  /* 0x0000040000047882 */ /* 0x000fe20000000000 */
[----:B------:R-:W-:Y:S01]  /*05a0*/  UMOV UR8, 0x1 ;  /* 0x0000000100087882 */ /* 0x000fe20000000000 */
[----:B------:R-:W-:Y:S01]  /*05b0*/  UMOV UR6, 0x2 ;  /* 0x0000000200067882 */ /* 0x000fe20000000000 */
[----:B------:R-:W-:-:S04]  /*05c0*/  UIADD3 UR8, UPT, UPT, -UR8, 0x100000, URZ ;  /* 0x0010000008087890 */ /* 0x000fc8000fffe1ff */
[----:B------:R-:W-:Y:S02]  /*05d0*/  USHF.L.U32 UR9, UR8, 0xb, URZ ;  /* 0x0000000b08097899 */ /* 0x000fe400080006ff */
[----:B------:R-:W-:Y:S02]  /*05e0*/  USHF.L.U32 UR8, UR8, 0x1, URZ ;  /* 0x0000000108087899 */ /* 0x000fe400080006ff */
[----:B------:R-:W-:-:S04]  /*05f0*/  UIADD3 UR6, UPT, UPT, -UR6, 0x100000, URZ ;  /* 0x0010000006067890 */ /* 0x000fc8000fffe1ff */
[----:B------:R-:W-:Y:S02]  /*0600*/  USHF.L.U32 UR7, UR6, 0xb, URZ ;  /* 0x0000000b06077899 */ /* 0x000fe400080006ff */
[----:B------:R-:W-:Y:S01]  /*0610*/  USHF.L.U32 UR6, UR6, 0x1, URZ ;  /* 0x0000000106067899 */ /* 0x000fe200080006ff */
[----:B------:R-:W-:Y:S01]  /*0620*/  ELECT P0, URZ, PT ;  /* 0x0000000000ff782f */ /* 0x000fe20003800000 */
[----:B---3--:R-:W-:Y:S01]  /*0630*/  ULEA UR4, UR5, UR4, 0x18 ;  /* 0x0000000405047291 */ /* 0x008fe2000f8ec0ff */
[----:B------:R-:W3:Y:S11]  /*0640*/  FENCE.VIEW.ASYNC.S ;  /* 0x00000000000073c6 */ /* 0x000ef60000000000 */
[----:B---3--:R3:W4:Y:S01]  /*0650*/  SYNCS.EXCH.64 URZ, [UR4], UR8 ;  /* 0x0000000804ff75b2 */ /* 0x0087220008000100 */
[----:B------:R3:W1:Y:S01]  /*0660*/  SYNCS.EXCH.64 URZ, [UR4+0x28], UR6 ;  /* 0x0000280604ff75b2 */ /* 0x0006620008000100 */
        /* <DEDUP_REMOVED lines=8> */
[----:B------:R-:W-:Y:S01]  /*06f0*/  NOP ;  /* 0x0000000000007918 */ /* 0x000fe20000000000 */
.L_x_9:
[----:B------:R-:W2:Y:S01]  /*0700*/  SHFL.IDX PT, R0, R142, RZ, 0x1f ;  /* 0x00001fff8e007589 */ /* 0x000ea200000e0000 */
[----:B------:R-:W-:Y:S01]  /*0710*/  NOP ;  /* 0x0000000000007918 */ /* 0x000fe20000000000 */
[----:B--2---:R-:W-:-:S13]  /*0720*/  ISETP.NE.AND P0, PT, R0, 0x1, PT ;  /* 0x000000010000780c */ /* 0x004fda0003f05270 */
[----:B------:R-:W-:Y:S05]  /*0730*/  @P0 BRA `(.L_x_10) ;  /* 0x0000000000400947 */ /* 0x000fea0003800000 */
[----:B------:R-:W2:Y:S01]  /*0740*/  S2UR UR5, SR_CgaCtaId ;  /* 0x00000000000579c3 */ /* 0x000ea20000008800 */
[----:B---3--:R-:W-:Y:S01]  /*0750*/  UMOV UR4, 0x400 ;  /* 0x0000040000047882 */ /* 0x008fe20000000000 */
        /* <DEDUP_REMOVED lines=9> */
[----:B--2---:R-:W-:Y:S01]  /*07f0*/  ULEA UR4, UR5, UR4, 0x18 ;  /* 0x0000000405047291 */ /* 0x004fe2000f8ec0ff */
[----:B------:R-:W2:Y:S11]  /*0800*/  FENCE.VIEW.ASYNC.S ;  /* 0x00000000000073c6 */ /* 0x000eb60000000000 */
[----:B--2---:R2:W3:Y:S01]  /*0810*/  SYNCS.EXCH.64 URZ, [UR4+0x50], UR8 ;  /* 0x0000500804ff75b2 */ /* 0x0044e20008000100 */
[----:B------:R2:W1:Y:S01]  /*0820*/  SYNCS.EXCH.64 URZ, [UR4+0x58], UR6 ;  /* 0x0000580604ff75b2 */ /* 0x0004620008000100 */
[----:B------:R-:W-:Y:S01]  /*0830*/  NOP ;  /* 0x0000000000007918 */ /* 0x000fe20000000000 */
.L_x_10:
[----:B------:R-:W4:Y:S01]  /*0840*/  SHFL.IDX PT, R0, R142, RZ, 0x1f ;  /* 0x00001fff8e007589 */ /* 0x000f2200000e0000 */
[----:B------:R-:W-:Y:S01]  /*0850*/  NOP ;  /* 0x0000000000007918 */ /* 0x000fe20000000000 */
[----:B----4-:R-:W-:-:S13]  /*0860*/  ISETP.NE.AND P0, PT, R0, 0x3, PT ;  /* 0x000000030000780c */ /* 0x010fda0003f05270 */
[----:B------:R-:W-:Y:S05]  /*0870*/  @P0 BRA `(.L_x_11) ;  /* 0x0000000000300947 */ /* 0x000fea0003800000 */
[----:B------:R-:W4:Y:S01]  /*0880*/  S2UR UR5, SR_CgaCtaId ;  /* 0x00000000000579c3 */ /* 0x000f220000008800 */
[----:B--23--:R-:W-:Y:S01]  /*0890*/  UMOV UR6, 0x400 ;  /* 0x0000040000067882 */ /* 0x00cfe20000000000 */
[----:B------:R-:W-:Y:S01]  /*08a0*/  UMOV UR4, 0x20 ;  /* 0x0000002000047882 */ /* 0x000fe20000000000 */
[----:B------:R-:W-:Y:S01]  /*08b0*/  ELECT P0, URZ, PT ;  /* 0x0000000000ff782f */ /* 0x000fe20003800000 */
[----:B----4-:R-:W-:Y:S02]  /*08c0*/  ULEA UR6, UR5, UR6, 0x18 ;  /* 0x0000000605067291 */ /* 0x010fe4000f8ec0ff */
[----:B------:R-:W-:-:S04]  /*08d0*/  UIADD3 UR4, UPT, UPT, -UR4, 0x100000, URZ ;  /* 0x0010000004047890 */ /* 0x000fc8000fffe1ff */
[----:B------:R-:W-:Y:S02]  /*08e0*/  USHF.L.U32 UR5, UR4, 0xb, URZ ;  /* 0x0000000b04057899 */ /* 0x000fe400080006ff */
[----:B------:R-:W-:Y:S01]  /*08f0*/  USHF.L.U32 UR4, UR4, 0x1, URZ ;  /* 0x0000000104047899 */ /* 0x000fe200080006ff */
[----:B------:R-:W2:Y:S11]  /*0900*/  FENCE.VIEW.ASYNC.S ;  /* 0x00000000000073c6 */ /* 0x000eb60000000000 */
[----:B--2---:R4:W2:Y:S01]  /*0910*/  SYNCS.EXCH.64 URZ, [UR6+0x60], UR4 ;  /* 0x0000600406ff75b2 */ /* 0x0048a20008000100 */
[----:B------:R4:W3:Y:S02]  /*0920*/  SYNCS.EXCH.64 URZ, [UR6+0x68], UR4 ;  /* 0x0000680406ff75b2 */ /* 0x0008e40008000100 */
[----:B----4-:R-:W-:Y:S01]  /*0930*/  NOP ;  /* 0x0000000000007918 */ /* 0x010fe20000000000 */
.L_x_11:
[----:B------:R-:W4:Y:S01]  /*0940*/  SHFL.IDX PT, R0, R142, RZ, 0x1f ;  /* 0x00001fff8e007589 */ /* 0x000f2200000e0000 */
[----:B------:R-:W-:Y:S01]  /*0950*/  NOP ;  /* 0x0000000000007918 */ /* 0x000fe20000000000 */
[----:B----4-:R-:W-:-:S13]  /*0960*/  ISETP.NE.AND P0, PT, R0, 0x4, PT ;  /* 0x000000040000780c */ /* 0x010fda0003f05270 */
[----:B------:R-:W-:Y:S05]  /*0970*/  @P0 BRA `(.L_x_12) ;  /* 0x00000000004c0947 */ /* 0x000fea0003800000 */
[----:B------:R-:W4:Y:S01]  /*0980*/  S2UR UR5, SR_CgaCtaId ;  /* 0x00000000000579c3 */ /* 0x000f220000008800 */
[----:B--23--:R-:W-:Y:S01]  /*0990*/  UMOV UR4, 0x3a0 ;  /* 0x000003a000047882 */ /* 0x00cfe20000000000 */
[----:B------:R-:W-:Y:S01]  /*09a0*/  UMOV UR6, 0x400 ;  /* 0x0000040000067882 */ /* 0x000fe20000000000 */
[----:B------:R-:W-:Y:S01]  /*09b0*/  USEL UR4, UR4, 0x320, UP3 ;  /* 0x0000032004047887 */ /* 0x000fe20009800000 */
[----:B------:R-:W-:Y:S01]  /*09c0*/  UMOV UR8, 0x1 ;  /* 0x0000000100087882 */ /* 0x000fe20000000000 */
[----:B------:R-:W-:Y:S01]  /*09d0*/  ELECT P0, URZ, PT ;  /* 0x0000000000ff782f */ /* 0x000fe20003800000 */
[----:B------:R-:W-:-:S04]  /*09e0*/  UIADD3 UR8, UPT, UPT, -UR8, 0x100000, URZ ;  /* 0x0010000008087890 */ /* 0x000fc8000fffe1ff */
[----:B------:R-:W-:Y:S02]  /*09f0*/  USHF.L.U32 UR9, UR8, 0xb, URZ ;  /* 0x0000000b08097899 */ /* 0x000fe400080006ff */
[----:B------:R-:W-:Y:S02]  /*0a00*/  USHF.L.U32 UR8, UR8, 0x1, URZ ;  /* 0x0000000108087899 */ /* 0x000fe400080006ff */
[----:B----4-:R-:W-:Y:S02]  /*0a10*/  ULEA UR6, UR5, UR6, 0x18 ;  /* 0x0000000605067291 */ /* 0x010fe4000f8ec0ff */
[----:B------:R-:W-:-:S04]  /*0a20*/  UIADD3 UR4, UPT, UPT, -UR4, 0x100000, URZ ;  /* 0x0010000004047890 */ /* 0x000fc8000fffe1ff */
[----:B------:R-:W-:Y:S02]  /*0a30*/  USHF.L.U32 UR5, UR4, 0xb, URZ ;  /* 0x0000000b04057899 */ /* 0x000fe400080006ff */
[----:B------:R-:W-:Y:S01]  /*0a40*/  USHF.L.U32 UR4, UR4, 0x1, URZ ;  /* 0x0000000104047899 */ /* 0x000fe200080006ff */
[----:B------:R-:W2:Y:S03]  /*0a50*/  FENCE.VIEW.ASYNC.S ;  /* 0x00000000000073c6 */ /* 0x000ea60000000000 */
[----:B--2---:R4:W2:Y:S08]  /*0a60*/  SYNCS.EXCH.64 URZ, [UR6+0x70], UR8 ;  /* 0x0000700806ff75b2 */ /* 0x0048b00008000100 */
[----:B------:R4:W3:Y:S01]  /*0a70*/  SYNCS.EXCH.64 URZ, [UR6+0x80], UR4 ;  /* 0x0000800406ff75b2 */ /* 0x0008e20008000100 */
[----:B------:R4:W1:Y:S01]  /*0a80*/  SYNCS.EXCH.64 URZ, [UR6+0x78], UR8 ;  /* 0x0000780806ff75b2 */ /* 0x0008620008000100 */
[----:B------:R4:W1:Y:S02]  /*0a90*/  SYNCS.EXCH.64 URZ, [UR6+0x88], UR4 ;  /* 0x0000880406ff75b2 */ /* 0x0008640008000100 */
[----:B----4-:R-:W-:Y:S01]  /*0aa0*/  NOP ;  /* 0x0000000000007918 */ /* 0x010fe20000000000 */
.L_x_12:
[----:B------:R-:W4:Y:S01]  /*0ab0*/  SHFL.IDX PT, R0, R142, RZ, 0x1f ;  /* 0x00001fff8e007589 */ /* 0x000f2200000e0000 */
[----:B------:R-:W-:Y:S01]  /*0ac0*/  NOP ;  /* 0x0000000000007918 */ /* 0x000fe20000000000 */
[----:B----4-:R-:W-:-:S13]  /*0ad0*/  ISETP.NE.AND P0, PT, R0, 0x5, PT ;  /* 0x000000050000780c */ /* 0x010fda0003f05270 */
[----:B------:R-:W-:Y:S05]  /*0ae0*/  @P0 BRA `(.L_x_13) ;  /* 0x0000000000580947 */ /* 0x000fea0003800000 */
[----:B------:R-:W4:Y:S01]  /*0af0*/  S2UR UR5, SR_CgaCtaId ;  /* 0x00000000000579c3 */ /* 0x000f220000008800 */
[----:B--23--:R-:W-:Y:S01]  /*0b00*/  UMOV UR4, 0x400 ;  /* 0x0000040000047882 */ /* 0x00cfe20000000000 */
        /* <DEDUP_REMOVED lines=9> */
[----:B----4-:R-:W-:Y:S01]  /*0ba0*/  ULEA UR4, UR5, UR4, 0x18 ;  /* 0x0000000405047291 */ /* 0x010fe2000f8ec0ff */
[----:B------:R-:W2:Y:S11]  /*0bb0*/  FENCE.VIEW.ASYNC.S ;  /* 0x00000000000073c6 */ /* 0x000eb60000000000 */
[----:B--2---:R4:W2:Y:S01]  /*0bc0*/  SYNCS.EXCH.64 URZ, [UR4+0x90], UR6 ;  /* 0x0000900604ff75b2 */ /* 0x0048a20008000100 */
[----:B------:R4:W3:Y:S01]  /*0bd0*/  SYNCS.EXCH.64 URZ, [UR4+0xb0], UR8 ;  /* 0x0000b00804ff75b2 */ /* 0x0008e20008000100 */
[----:B------:R4:W1:Y:S01]  /*0be0*/  SYNCS.EXCH.64 URZ, [UR4+0x98], UR6 ;  /* 0x0000980604ff75b2 */ /* 0x0008620008000100 */
[----:B------:R4:W1:Y:S01]  /*0bf0*/  SYNCS.EXCH.64 URZ, [UR4+0xb8], UR8 ;  /* 0x0000b80804ff75b2 */ /* 0x0008620008000100 */
[----:B------:R4:W1:Y:S01]  /*0c00*/  SYNCS.EXCH.64 URZ, [UR4+0xa0], UR6 ;  /* 0x0000a00604ff75b2 */ /* 0x0008620008000100 */
[----:B------:R4:W1:Y:S01]  /*0c10*/  SYNCS.EXCH.64 URZ, [UR4+0xc0], UR8 ;  /* 0x0000c00804ff75b2 */ /* 0x0008620008000100 */
[----:B------:R4:W1:Y:S01]  /*0c20*/  SYNCS.EXCH.64 URZ, [UR4+0xa8], UR6 ;  /* 0x0000a80604ff75b2 */ /* 0x0008620008000100 */
[----:B------:R4:W1:Y:S02]  /*0c30*/  SYNCS.EXCH.64 URZ, [UR4+0xc8], UR8 ;  /* 0x0000c80804ff75b2 */ /* 0x0008640008000100 */
[----:B----4-:R-:W-:Y:S01]  /*0c40*/  NOP ;  /* 0x0000000000007918 */ /* 0x010fe20000000000 */
.L_x_13:
[----:B------:R-:W4:Y:S01]  /*0c50*/  SHFL.IDX PT, R0, R142, RZ, 0x1f ;  /* 0x00001fff8e007589 */ /* 0x000f2200000e0000 */
[----:B------:R-:W-:Y:S01]  /*0c60*/  ISETP.NE.OR P1, PT, RZ, UR13, !P1 ;  /* 0x0000000dff007c0c */ /* 0x000fe2000cf25670 */
[----:B------:R-:W-:Y:S01]  /*0c70*/  NOP ;  /* 0x0000000000007918 */ /* 0x000fe20000000000 */
[----:B----4-:R-:W-:-:S13]  /*0c80*/  ISETP.NE.AND P0, PT, R0, 0x3, PT ;  /* 0x000000030000780c */ /* 0x010fda0003f05270 */
[----:B------:R-:W-:Y:S05]  /*0c90*/  @P0 BRA `(.L_x_14) ;  /* 0x0000000000380947 */ /* 0x000fea0003800000 */
[----:B------:R-:W4:Y:S01]  /*0ca0*/  S2UR UR5, SR_CgaCtaId ;  /* 0x00000000000579c3 */ /* 0x000f220000008800 */
[----:B--23--:R-:W-:Y:S01]  /*0cb0*/  UMOV UR4, 0x400 ;  /* 0x0000040000047882 */ /* 0x00cfe20000000000 */
[----:B------:R-:W-:Y:S01]  /*0cc0*/  UMOV UR6, 0x20 ;  /* 0x0000002000067882 */ /* 0x000fe20000000000 */
[----:B------:R-:W-:Y:S01]  /*0cd0*/  ELECT P0, URZ, PT ;  /* 0x0000000000ff782f */ /* 0x000fe20003800000 */
[----:B------:R-:W-:-:S04]  /*0ce0*/  UIADD3 UR6, UPT, UPT, -UR6, 0x100000, URZ ;  /* 0x0010000006067890 */ /* 0x000fc8000fffe1ff */
[----:B------:R-:W-:Y:S02]  /*0cf0*/  USHF.L.U32 UR7, UR6, 0xb, URZ ;  /* 0x0000000b06077899 */ /* 0x000fe400080006ff */
[----:B------:R-:W-:Y:S02]  /*0d00*/  USHF.L.U32 UR6, UR6, 0x1, URZ ;  /* 0x0000000106067899 */ /* 0x000fe400080006ff */
[----:B----4-:R-:W-:Y:S01]  /*0d10*/  ULEA UR4, UR5, UR4, 0x18 ;  /* 0x0000000405047291 */ /* 0x010fe2000f8ec0ff */
[----:B------:R-:W2:Y:S11]  /*0d20*/  FENCE.VIEW.ASYNC.S ;  /* 0x00000000000073c6 */ /* 0x000eb60000000000 */
[----:B--2---:R4:W2:Y:S01]  /*0d30*/  SYNCS.EXCH.64 URZ, [UR4+0xd0], UR6 ;  /* 0x0000d00604ff75b2 */ /* 0x0048a20008000100 */
[----:B------:R4:W3:Y:S01]  /*0d40*/  SYNCS.EXCH.64 URZ, [UR4+0xe0], UR6 ;  /* 0x0000e00604ff75b2 */ /* 0x0008e20008000100 */
[----:B------:R4:W1:Y:S01]  /*0d50*/  SYNCS.EXCH.64 URZ, [UR4+0xd8], UR6 ;  /* 0x0000d80604ff75b2 */ /* 0x0008620008000100 */
[----:B------:R4:W1:Y:S02]  /*0d60*/  SYNCS.EXCH.64 URZ, [UR4+0xe8], UR6 ;  /* 0x0000e80604ff75b2 */ /* 0x0008640008000100 */
[----:B----4-:R-:W-:Y:S01]  /*0d70*/  NOP ;  /* 0x0000000000007918 */ /* 0x010fe20000000000 */
.L_x_14:
[----:B--23--:R-:W2:Y:S01]  /*0d80*/  S2UR UR7, SR_CgaCtaId ;  /* 0x00000000000779c3 */ /* 0x00cea20000008800 */
[----:B------:R-:W-:Y:S01]  /*0d90*/  VOTEU.ALL UP0, P1 ;  /* 0x0000000000ff7886 */ /* 0x000fe20000800000 */
[----:B------:R-:W-:Y:S01]  /*0da0*/  UMOV UR4, 0x20 ;  /* 0x0000002000047882 */ /* 0x000fe20000000000 */
[----:B------:R-:W-:Y:S01]  /*0db0*/  NOP ;  /* 0x0000000000007918 */ /* 0x000fe20000000000 */
[----:B------:R-:W-:Y:S01]  /*0dc0*/  LOP3.LUT R0, R131, 0x1f, RZ, 0xc0, !PT ;  /* 0x0000001f83007812 */ /* 0x000fe200078ec0ff */
[----:B------:R-:W-:Y:S01]  /*0dd0*/  UISETP.NE.AND UP4, UPT, UR13, URZ, UPT ;  /* 0x000000ff0d00728c */ /* 0x000fe2000bf85270 */
[----:B------:R-:W-:Y:S01]  /*0de0*/  @!UP0 UMOV UR6, 0x400 ;  /* 0x0000040000068882 */ /* 0x000fe20000000000 */
[----:B------:R-:W-:-:S04]  /*0df0*/  @!UP0 UIADD3 UR4, UPT, UPT, -UR4, 0x100000, URZ ;  /* 0x0010000004048890 */ /* 0x000fc8000fffe1ff */
[----:B------:R-:W-:Y:S02]  /*0e00*/  @!UP0 USHF.L.U32 UR5, UR4, 0xb, URZ ;  /* 0x0000000b04058899 */ /* 0x000fe400080006ff */
[----:B------:R-:W-:Y:S02]  /*0e10*/  @!UP0 USHF.L.U32 UR4, UR4, 0x1, URZ ;  /* 0x0000000104048899 */ /* 0x000fe400080006ff */
[----:B--2---:R-:W-:Y:S01]  /*0e20*/  @!UP0 ULEA UR6, UR7, UR6, 0x18 ;  /* 0x0000000607068291 */ /* 0x004fe2000f8ec0ff */
[----:B------:R-:W2:Y:S01]  /*0e30*/  LDCU UR7, c[0x0][0x36c] ;  /* 0x00006d80ff0777ac */ /* 0x000ea20008000800 */
[----:B------:R-:W-:Y:S01]  /*0e40*/  VOTEU.ALL UP0, P1 ;  /* 0x0000000000ff7886 */ /* 0x000fe20000800000 */
[----:B------:R-:W3:Y:S09]  /*0e50*/  FENCE.VIEW.ASYNC.S ;  /* 0x00000000000073c6 */ /* 0x000ef20000000000 */
[----:B---3--:R3:W4:Y:S01]  /*0e60*/  @!UP0 SYNCS.EXCH.64 URZ, [UR6+0xf0], UR4 ;  /* 0x0000f00406ff85b2 */ /* 0x0087220008000100 */
[----:B--2---:R-:W-:-:S09]  /*0e70*/  UISETP.EQ.U32.AND UP5, UPT, UR7, 0x1, UPT ;  /* 0x000000010700788c */ /* 0x004fd2000bfa2070 */
[----:B---3--:R-:W-:Y:S05]  /*0e80*/  BRA.U !UP5, `(.L_x_15) ;  /* 0x000000010d087547 */ /* 0x008fea000b800000 */
[----:B-1--4-:R-:W-:Y:S01]  /*0e90*/  UCGABAR_ARV ;  /* 0x00000000000079c7 */ /* 0x012fe20008000000 */
[----:B------:R-:W-:Y:S05]  /*0ea0*/  BRA `(.L_x_16) ;  /* 0x0000000000047947 */ /* 0x000fea0003800000 */
.L_x_15:
[----:B-1--4-:R-:W-:Y:S01]  /*0eb0*/  NOP ;  /* 0x0000000000007918 */ /* 0x012fe20000000000 */
.L_x_16:
[----:B------:R-:W1:Y:S01]  /*0ec0*/  S2UR UR19, SR_CTAID.X ;  /* 0x00000000001379c3 */ /* 0x000e620000002500 */
[----:B------:R-:W-:-:S05]  /*0ed0*/  CS2R.32 R3, SR_CgaSize ;  /* 0x0000000000037805 */ /* 0x000fca0000008a00 */
[----:B------:R-:W-:-:S05]  /*0ee0*/  IMAD R3, R3, -0xa0, RZ ;  /* 0xffffff6003037824 */ /* 0x000fca00078e02ff */
[----:B------:R-:W-:-:S14]  /*0ef0*/  R2UR UR5, R3 ;  /* 0x00000000030572ca */ /* 0x000fdc00000e0000 */
[----:B------:R-:W2:Y:S01]  /*0f00*/  LDCU UR5, c[0x0][UR5+0x2b0] ;  /* 0x00005600050577ac */ /* 0x000ea20008000800 */
[----:B------:R-:W-:-:S05]  /*0f10*/  CS2R.32 R3, SR_CgaSize ;  /* 0x0000000000037805 */ /* 0x000fca0000008a00 */
[----:B------:R-:W-:-:S05]  /*0f20*/  IMAD R3, R3, -0xa0, RZ ;  /* 0xffffff6003037824 */ /* 0x000fca00078e02ff */
[----:B------:R-:W-:-:S14]  /*0f30*/  R2UR UR4, R3 ;  /* 0x00000000030472ca */ /* 0x000fdc00000e0000 */
[----:B------:R-:W3:Y:S01]  /*0f40*/  LDCU UR4, c[0x0][UR4+0x2b4] ;  /* 0x00005680040477ac */ /* 0x000ee20008000800 */
[----:B------:R-:W4:Y:S01]  /*0f50*/  S2UR UR7, SR_CTAID.Y ;  /* 0x00000000000779c3 */ /* 0x000f220000002600 */
[----:B------:R-:W3:Y:S01]  /*0f60*/  LDCU UR18, c[0x0][0xb24] ;  /* 0x00016480ff1277ac */ /* 0x000ee20008000800 */
[----:B------:R-:W-:-:S05]  /*0f70*/  CS2R.32 R3, SR_CgaSize ;  /* 0x0000000000037805 */ /* 0x000fca0000008a00 */
[----:B------:R-:W-:-:S05]  /*0f80*/  IMAD R3, R3, -0xa0, RZ ;  /* 0xffffff6003037824 */ /* 0x000fca00078e02ff */
[----:B------:R-:W-:-:S14]  /*0f90*/  R2UR UR58, R3 ;  /* 0x00000000033a72ca */ /* 0x000fdc00000e0000 */
[----:B------:R-:W3:Y:S01]  /*0fa0*/  LDCU UR58, c[0x0][UR58+0x2a0] ;  /* 0x000054003a3a77ac */ /* 0x000ee20008000800 */
[----:B------:R-:W3:Y:S01]  /*0fb0*/  S2UR UR8, SR_CgaCtaId ;  /* 0x00000000000879c3 */ /* 0x000ee20000008800 */
[----:B------:R-:W-:-:S05]  /*0fc0*/  CS2R.32 R3, SR_CgaSize ;  /* 0x0000000000037805 */ /* 0x000fca0000008a00 */
[----:B------:R-:W-:-:S05]  /*0fd0*/  IMAD R3, R3, -0xa0, RZ ;  /* 0xffffff6003037824 */ /* 0x000fca00078e02ff */
[----:B------:R-:W-:-:S14]  /*0fe0*/  R2UR UR55, R3 ;  /* 0x00000000033772ca */ /* 0x000fdc00000e0000 */
[----:B------:R-:W3:Y:S01]  /*0ff0*/  LDCU UR55, c[0x0][UR55+0x2a4] ;  /* 0x00005480373777ac */ /* 0x000ee20008000800 */
[----:B------:R-:W-:Y:S01]  /*1000*/  UISETP.GT.U32.AND UP0, UPT, UR27, 0xffff, UPT ;  /* 0x0000ffff1b00788c */ /* 0x000fe2000bf04070 */
[----:B------:R-:W-:Y:S01]  /*1010*/  UMOV UR30, 0x5 ;  /* 0x00000005001e7882 */ /* 0x000fe20000000000 */
[----:B-1----:R-:W-:Y:S01]  /*1020*/  I2FP.F32.U32 R3, UR19 ;  /* 0x0000001300037c45 */ /* 0x002fe20008201000 */
[----:B------:R-:W1:Y:S01]  /*1030*/  S2UR UR36, SR_CTAID.Z ;  /* 0x00000000002479c3 */ /* 0x000e620000002700 */
[----:B------:R-:W1:Y:S03]  /*1040*/  LDCU UR40, c[0x0][0xb24] ;  /* 0x00016480ff2877ac */ /* 0x000e660008000800 */
[----:B--2---:R-:W-:Y:S01]  /*1050*/  FMUL R3, R3, UR5 ;  /* 0x0000000503037c20 */ /* 0x004fe20008400000 */
[----:B------:R-:W-:Y:S01]  /*1060*/  USEL UR5, UR27, 0xffff, !UP0 ;  /* 0x0000ffff1b057887 */ /* 0x000fe2000c000000 */
[----:B----4-:R-:W-:Y:S01]  /*1070*/  I2FP.F32.U32 R2, UR7 ;  /* 0x0000000700027c45 */ /* 0x010fe20008201000 */
[----:B------:R-:W2:Y:S03]  /*1080*/  LDCU UR26, c[0x0][0xb30] ;  /* 0x00016600ff1a77ac */ /* 0x000ea60008000800 */
[----:B------:R-:W4:Y:S01]  /*1090*/  F2I.U32.TRUNC.NTZ R3, R3 ;  /* 0x0000000300037305 */ /* 0x000f22000020f000 */
[----:B---3--:R-:W-:Y:S01]  /*10a0*/  FMUL R2, R2, UR4 ;  /* 0x0000000402027c20 */ /* 0x008fe20008400000 */
[----:B------:R-:W-:-:S02]  /*10b0*/  ULOP3.LUT UR24, UR5, 0xffff, URZ, 0xc0, !UPT ;  /* 0x0000ffff05187892 */ /* 0x000fc4000f8ec0ff */
[----:B------:R-:W-:Y:S02]  /*10c0*/  USHF.L.U32 UR28, UR8, 0xa, URZ ;  /* 0x0000000a081c7899 */ /* 0x000fe400080006ff */
[----:B------:R-:W-:Y:S02]  /*10d0*/  UISETP.GE.AND UP2, UPT, UR18, 0x1, UPT ;  /* 0x000000011200788c */ /* 0x000fe4000bf46270 */
[----:B------:R-:W3:Y:S01]  /*10e0*/  F2I.U32.TRUNC.NTZ R2, R2 ;  /* 0x0000000200027305 */ /* 0x000ee2000020f000 */
[----:B------:R-:W-:Y:S01]  /*10f0*/  UMOV UR45, UR7 ;  /* 0x00000007002d7c82 */ /* 0x000fe20008000000 */
[----:B------:R-:W-:Y:S01]  /*1100*/  UMOV UR46, UR19 ;  /* 0x00000013002e7c82 */ /* 0x000fe20008000000 */
[----:B----4-:R-:W-:Y:S02]  /*1110*/  R2UR UR4, R3 ;  /* 0x00000000030472ca */ /* 0x010fe400000e0000 */
[----:B------:R-:W-:Y:S02]  /*1120*/  PRMT R3, RZ, 0x7610, R3 ;  /* 0x00007610ff037816 */ /* 0x000fe40000000003 */
[----:B---3--:R-:W-:-:S02]  /*1130*/  R2UR UR6, R2 ;  /* 0x00000000020672ca */ /* 0x008fc400000e0000 */
[----:B------:R-:W-:-:S07]  /*1140*/  PRMT R2, RZ, 0x7610, R2 ;  /* 0x00007610ff027816 */ /* 0x000fce0000000002 */
[----:B------:R-:W-:-:S04]  /*1150*/  UIADD3 UR5, UPT, UPT, -UR4, URZ, URZ ;  /* 0x000000ff04057290 */ /* 0x000fc8000fffe1ff */
[----:B------:R-:W-:Y:S02]  /*1160*/  UIMAD UR58, UR58, UR5, UR19 ;  /* 0x000000053a3a72a4 */ /* 0x000fe4000f8e0213 */
[----:B------:R-:W-:-:S04]  /*1170*/  UIADD3 UR4, UPT, UPT, -UR6, URZ, URZ ;  /* 0x000000ff06047290 */ /* 0x000fc8000fffe1ff */
[----:B------:R-:W-:Y:S01]  /*1180*/  UIMAD UR55, UR55, UR4, UR7 ;  /* 0x00000004373772a4 */ /* 0x000fe2000f8e0207 */
[----:B-12---:R-:W-:Y:S11]  /*1190*/  BRA.U UP4, `(.L_x_17) ;  /* 0x00000001043c7547 */ /* 0x006ff6000b800000 */
[----:B------:R-:W-:Y:S02]  /*11a0*/  UISETP.GT.U32.AND UP0, UPT, UR58, 0x1, UPT ;  /* 0x000000013a00788c */ /* 0x000fe4000bf04070 */
[----:B------:R-:W-:Y:S02]  /*11b0*/  ULOP3.LUT UR4, UR58, 0xfffffffe, URZ, 0xc0, !UPT ;  /* 0xfffffffe3a047892 */ /* 0x000fe4000f8ec0ff */
[----:B------:R-:W-:Y:S02]  /*11c0*/  UISETP.NE.AND UP1, UPT, UR55, URZ, UP0 ;  /* 0x000000ff3700728c */ /* 0x000fe40008725270 */
[----:B------:R-:W-:Y:S02]  /*11d0*/  UISETP.NE.AND UP0, UPT, UR55, 0x1, UP0 ;  /* 0x000000013700788c */ /* 0x000fe40008705270 */
[----:B------:R-:W-:Y:S02]  /*11e0*/  USEL UR7, URZ, 0x1, UP1 ;  /* 0x00000001ff077887 */ /* 0x000fe40008800000 */
[----:B------:R-:W-:-:S02]  /*11f0*/  USEL UR6, URZ, 0x4, UP0 ;  /* 0x00000004ff067887 */ /* 0x000fc40008000000 */
[----:B------:R-:W-:Y:S02]  /*1200*/  USEL UR5, URZ, 0x2, UP1 ;  /* 0x00000002ff057887 */ /* 0x000fe40008800000 */
[----:B------:R-:W-:Y:S02]  /*1210*/  ULEA UR4, UR55, UR4, 0x1 ;  /* 0x0000000437047291 */ /* 0x000fe4000f8e08ff */
[----:B------:R-:W-:Y:S02]  /*1220*/  USEL UR8, URZ, 0x8, UP0 ;  /* 0x00000008ff087887 */ /* 0x000fe40008000000 */
[----:B------:R-:W-:-:S03]  /*1230*/  UIADD3 UR5, UPT, UPT, UR5, UR6, UR7 ;  /* 0x0000000605057290 */ /* 0x000fc6000fffe007 */
[----:B------:R-:W-:Y:S01]  /*1240*/  UMOV UR6, 0x3 ;  /* 0x0000000300067882 */ /* 0x000fe20000000000 */
[----:B------:R-:W-:Y:S02]  /*1250*/  UIADD3 UR5, UPT, UPT, UR5, UR8, URZ ;  /* 0x0000000805057290 */ /* 0x000fe4000fffe0ff */
[----:B------:R-:W-:-:S04]  /*1260*/  USHF.L.U32 UR4, UR6, UR4, URZ ;  /* 0x0000000406047299 */ /* 0x000fc800080006ff */
[----:B------:R-:W-:Y:S02]  /*1270*/  MOV R3, UR5 ;  /* 0x0000000500037c02 */ /* 0x000fe40008000f00 */
[----:B------:R-:W-:Y:S02]  /*1280*/  MOV R2, UR4 ;  /* 0x0000000400027c02 */ /* 0x000fe40008000f00 */
.L_x_17:
[----:B------:R-:W-:Y:S05]  /*1290*/  BRA.U !UP2, `(.L_x_18) ;  /* 0x000000010ad07547 */ /* 0x000fea000b800000 */
[----:B------:R-:W1:Y:S01]  /*12a0*/  LDCU.128 UR20, c[0x0][0xb10] ;  /* 0x00016200ff1477ac */ /* 0x000e620008000c00 */
[----:B------:R-:W2:Y:S01]  /*12b0*/  LDCU UR12, c[0x0][0x370] ;  /* 0x00006e00ff0c77ac */ /* 0x000ea20008000800 */
[----:B------:R-:W3:Y:S01]  /*12c0*/  LDCU UR5, c[0x0][0x374] ;  /* 0x00006e80ff0577ac */ /* 0x000ee20008000800 */
[----:B------:R-:W4:Y:S01]  /*12d0*/  LDCU UR25, c[0x0][0xb0c] ;  /* 0x00016180ff1977ac */ /* 0x000f220008000800 */
[----:B------:R-:W4:Y:S01]  /*12e0*/  LDCU UR4, c[0x0][0xb20] ;  /* 0x00016400ff0477ac */ /* 0x000f220008000800 */
[----:B------:R-:W4:Y:S01]  /*12f0*/  LDCU.64 UR16, c[0x0][0xb28] ;  /* 0x00016500ff1077ac */ /* 0x000f220008000a00 */
[----:B-1----:R-:W-:Y:S02]  /*1300*/  UISETP.NE.AND UP0, UPT, UR22, 0x1, UPT ;  /* 0x000000011600788c */ /* 0x002fe4000bf05270 */
[----:B---3--:R-:W-:Y:S02]  /*1310*/  UIMAD.WIDE.U32 UR6, UR5, UR23, URZ ;  /* 0x00000017050672a5 */ /* 0x008fe4000f8e00ff */
[----:B--2---:R-:W-:-:S02]  /*1320*/  UIMAD.WIDE.U32 UR8, UR12, UR20, URZ ;  /* 0x000000140c0872a5 */ /* 0x004fc4000f8e00ff */
[----:B----4-:R-:W-:Y:S02]  /*1330*/  UISETP.NE.AND UP1, UPT, UR25, 0x1, UPT ;  /* 0x000000011900788c */ /* 0x010fe4000bf25270 */
[----:B------:R-:W-:Y:S01]  /*1340*/  UISETP.NE.AND UP2, UPT, UR18, 0x1, UPT ;  /* 0x000000011200788c */ /* 0x000fe2000bf45270 */
[----:B------:R-:W-:Y:S02]  /*1350*/  UMOV UR6, UR7 ;  /* 0x0000000700067c82 */ /* 0x000fe40008000000 */
[----:B------:R-:W-:Y:S01]  /*1360*/  UMOV UR8, UR9 ;  /* 0x0000000900087c82 */ /* 0x000fe20008000000 */
[----:B------:R-:W-:Y:S02]  /*1370*/  @UP0 USHF.R.U32.HI UR5, URZ, UR4, UR6 ;  /* 0x00000004ff050299 */ /* 0x000fe40008011606 */
[----:B------:R-:W-:Y:S02]  /*1380*/  UIMAD.WIDE.U32 UR14, UR45, UR23, URZ ;  /* 0x000000172d0e72a5 */ /* 0x000fe4000f8e00ff */
[----:B------:R-:W-:-:S02]  /*1390*/  UIMAD.WIDE.U32 UR6, UR5, UR16, URZ ;  /* 0x00000010050672a5 */ /* 0x000fc4000f8e00ff */
[----:B------:R-:W-:Y:S02]  /*13a0*/  @UP1 USHF.R.U32.HI UR12, URZ, UR21, UR8 ;  /* 0x00000015ff0c1299 */ /* 0x000fe40008011608 */
[----:B------:R-:W-:Y:S02]  /*13b0*/  UIMAD.WIDE.U32 UR10, UR19, UR20, URZ ;  /* 0x00000014130a72a5 */ /* 0x000fe4000f8e00ff */
[----:B------:R-:W-:Y:S01]  /*13c0*/  UIMAD.WIDE.U32 UR8, UR12, UR16, URZ ;  /* 0x000000100c0872a5 */ /* 0x000fe2000f8e00ff */
[----:B------:R-:W-:Y:S01]  /*13d0*/  UMOV UR14, UR15 ;  /* 0x0000000f000e7c82 */ /* 0x000fe20008000000 */
[----:B------:R-:W-:Y:S01]  /*13e0*/  UMOV UR6, UR7 ;  /* 0x0000000700067c82 */ /* 0x000fe20008000000 */
[----:B------:R-:W-:Y:S02]  /*13f0*/  USHF.R.U32.HI UR14, URZ, UR4, UR14 ;  /* 0x00000004ff0e7299 */ /* 0x000fe4000801160e */
[----:B------:R-:W-:Y:S01]  /*1400*/  @UP2 USHF.R.U32.HI UR5, URZ, UR17, UR6 ;  /* 0x00000011ff052299 */ /* 0x000fe20008011606 */
[----:B------:R-:W-:-:S02]  /*1410*/  UMOV UR10, UR11 ;  /* 0x0000000b000a7c82 */ /* 0x000fc40008000000 */
[----:B------:R-:W-:Y:S01]  /*1420*/  UMOV UR6, UR9 ;  /* 0x0000000900067c82 */ /* 0x000fe20008000000 */
[----:B------:R-:W-:Y:S02]  /*1430*/  USHF.R.U32.HI UR10, URZ, UR21, UR10 ;  /* 0x00000015ff0a7299 */ /* 0x000fe4000801160a */
[----:B------:R-:W-:Y:S02]  /*1440*/  @UP2 USHF.R.U32.HI UR12, URZ, UR17, UR6 ;  /* 0x00000011ff0c2299 */ /* 0x000fe40008011606 */
[----:B------:R-:W-:Y:S02]  /*1450*/  USEL UR4, UR45, UR14, !UP0 ;  /* 0x0000000e2d047287 */ /* 0x000fe4000c000000 */
[----:B------:R-:W-:Y:S02]  /*1460*/  UIMAD UR6, UR5, UR18, URZ ;  /* 0x00000012050672a4 */ /* 0x000fe4000f8e02ff */
[----:B------:R-:W-:Y:S02]  /*1470*/  USEL UR5, UR19, UR10, !UP1 ;  /* 0x0000000a13057287 */ /* 0x000fe4000c800000 */
[----:B------:R-:W-:-:S02]  /*1480*/  UIMAD UR8, UR12, UR18, URZ ;  /* 0x000000120c0872a4 */ /* 0x000fc4000f8e02ff */
[----:B------:R-:W-:Y:S02]  /*1490*/  UISETP.GE.AND UP0, UPT, UR4, UR6, UPT ;  /* 0x000000060400728c */ /* 0x000fe4000bf06270 */
[----:B------:R-:W-:Y:S02]  /*14a0*/  UIMAD.WIDE.U32 UR6, UR4, UR16, URZ ;  /* 0x00000010040672a5 */ /* 0x000fe4000f8e00ff */
[----:B------:R-:W-:Y:S02]  /*14b0*/  UISETP.GE.OR UP0, UPT, UR5, UR8, UP0 ;  /* 0x000000080500728c */ /* 0x000fe40008706670 */
[----:B------:R-:W-:Y:S02]  /*14c0*/  UIMAD.WIDE.U32 UR8, UR5, UR16, URZ ;  /* 0x00000010050872a5 */ /* 0x000fe4000f8e00ff */
[----:B------:R-:W-:Y:S02]  /*14d0*/  USHF.R.U32.HI UR7, URZ, UR17, UR7 ;  /* 0x00000011ff077299 */ /* 0x000fe40008011607 */
[----:B------:R-:W-:-:S02]  /*14e0*/  UIADD3 UR10, UPT, UPT, -UR4, URZ, URZ ;  /* 0x000000ff040a7290 */ /* 0x000fc4000fffe1ff */
[----:B------:R-:W-:Y:S02]  /*14f0*/  USEL UR7, UR4, UR7, !UP2 ;  /* 0x0000000704077287 */ /* 0x000fe4000d000000 */
[----:B------:R-:W-:Y:S01]  /*1500*/  UIADD3 UR46, UPT, UPT, -UR5, URZ, URZ ;  /* 0x000000ff052e7290 */ /* 0x000fe2000fffe1ff */
[----:B------:R-:W-:Y:S01]  /*1510*/  @!UP0 UMOV UR6, UR9 ;  /* 0x0000000900068c82 */ /* 0x000fe20008000000 */
[----:B------:R-:W-:Y:S02]  /*1520*/  UIADD3 UR8, UPT, UPT, -UR7, URZ, URZ ;  /* 0x000000ff07087290 */ /* 0x000fe4000fffe1ff */
[----:B------:R-:W-:Y:S02]  /*1530*/  @!UP0 USHF.R.U32.HI UR6, URZ, UR17, UR6 ;  /* 0x00000011ff068299 */ /* 0x000fe40008011606 */
[----:B------:R-:W-:Y:S02]  /*1540*/  UIMAD UR8, UR18, UR8, UR4 ;  /* 0x00000008120872a4 */ /* 0x000fe4000f8e0204 */
[----:B------:R-:W-:-:S02]  /*1550*/  @!UP0 USEL UR6, UR5, UR6, !UP2 ;  /* 0x0000000605068287 */ /* 0x000fc4000d000000 */
[----:B------:R-:W-:Y:S02]  /*1560*/  UIMAD UR45, UR22, UR10, UR45 ;  /* 0x0000000a162d72a4 */ /* 0x000fe4000f8e022d */
[----:B------:R-:W-:Y:S02]  /*1570*/  @!UP0 UIADD3 UR7, UPT, UPT, UR7, -UR6, URZ ;  /* 0x8000000607078290 */ /* 0x000fe4000fffe0ff */
[----:B------:R-:W-:Y:S02]  /*1580*/  @!UP0 UIMAD UR6, UR8, UR12, UR6 ;  /* 0x0000000c080682a4 */ /* 0x000fe4000f8e0206 */
[----:B------:R-:W-:Y:S02]  /*1590*/  @!UP0 UIMAD UR4, UR7, UR18, UR5 ;  /* 0x00000012070482a4 */ /* 0x000fe4000f8e0205 */
[----:B------:R-:W-:Y:S02]  /*15a0*/  UIMAD UR46, UR25, UR46, UR19 ;  /* 0x0000002e192e72a4 */ /* 0x000fe4000f8e0213 */
[----:B------:R-:W-:Y:S01]  /*15b0*/  UIMAD UR45, UR4, UR22, UR45 ;  /* 0x00000016042d72a4 */ /* 0x000fe2000f8e022d */
[----:B------:R-:W-:-:S02]  /*15c0*/  @!UP0 UMOV UR5, UR6 ;  /* 0x0000000600058c82 */ /* 0x000fc40008000000 */
[----:B------:R-:W-:-:S12]  /*15d0*/  UIMAD UR46, UR5, UR25, UR46 ;  /* 0x00000019052e72a4 */ /* 0x000fd8000f8e022e */
.L_x_18:
[----:B------:R-:W-:Y:S02]  /*15e0*/  UISETP.NE.AND UP1, UPT, UR26, 0x1, UPT ;  /* 0x000000011a00788c */ /* 0x000fe4000bf25270 */
[----:B------:R-:W-:Y:S02]  /*15f0*/  UISETP.NE.AND UP0, UPT, UR13, 0x2, UPT ;  /* 0x000000020d00788c */ /* 0x000fe4000bf05270 */
[----:B------:R-:W-:Y:S02]  /*1600*/  ULOP3.LUT UR28, UR28, 0x800, URZ, 0xc0, !UPT ;  /* 0x000008001c1c7892 */ /* 0x000fe4000f8ec0ff */
[----:B------:R-:W-:-:S03]  /*1610*/  USHF.L.U32 UR24, UR30, UR24, URZ ;  /* 0x000000181e187299 */ /* 0x000fc600080006ff */
[----:B------:R-:W-:Y:S09]  /*1620*/  BRA.U UP1, `(.L_x_19) ;  /* 0x0000000101447547 */ /* 0x000ff2000b800000 */
[----:B------:R-:W1:Y:S01]  /*1630*/  LDCU.128 UR8, c[0x0][0xb10] ;  /* 0x00016200ff0877ac */ /* 0x000e620008000c00 */
[----:B------:R-:W2:Y:S01]  /*1640*/  LDCU UR12, c[0x0][0xb0c] ;  /* 0x00016180ff0c77ac */ /* 0x000ea20008000800 */
[----:B------:R-:W3:Y:S01]  /*1650*/  LDCU UR14, c[0x0][0xb20] ;  /* 0x00016400ff0e77ac */ /* 0x000ee20008000800 */
[----:B-1----:R-:W-:Y:S02]  /*1660*/  UIMAD.WIDE.U32 UR6, UR46, UR8, URZ ;  /* 0x000000082e0672a5 */ /* 0x002fe4000f8e00ff */
[----:B------:R-:W-:Y:S02]  /*1670*/  UIMAD.WIDE.U32 UR4, UR45, UR11, URZ ;  /* 0x0000000b2d0472a5 */ /* 0x000fe4000f8e00ff */
[----:B--2---:R-:W-:Y:S02]  /*1680*/  UISETP.NE.AND UP2, UPT, UR12, 0x1, UPT ;  /* 0x000000010c00788c */ /* 0x004fe4000bf45270 */
[----:B------:R-:W-:Y:S01]  /*1690*/  UISETP.NE.AND UP1, UPT, UR10, 0x1, UPT ;  /* 0x000000010a00788c */ /* 0x000fe2000bf25270 */
[----:B------:R-:W-:-:S02]  /*16a0*/  UMOV UR6, UR7 ;  /* 0x0000000700067c82 */ /* 0x000fc40008000000 */
[----:B------:R-:W-:Y:S01]  /*16b0*/  UMOV UR4, UR5 ;  /* 0x0000000500047c82 */ /* 0x000fe20008000000 */
[----:B------:R-:W-:Y:S02]  /*16c0*/  USHF.R.U32.HI UR6, URZ, UR9, UR6 ;  /* 0x00000009ff067299 */ /* 0x000fe40008011606 */
[----:B---3--:R-:W-:Y:S02]  /*16d0*/  USHF.R.U32.HI UR4, URZ, UR14, UR4 ;  /* 0x0000000eff047299 */ /* 0x008fe40008011604 */
[----:B------:R-:W-:Y:S02]  /*16e0*/  USEL UR5, UR46, UR6, !UP2 ;  /* 0x000000062e057287 */ /* 0x000fe4000d000000 */
[----:B------:R-:W-:-:S04]  /*16f0*/  USEL UR4, UR45, UR4, !UP1 ;  /* 0x000000042d047287 */ /* 0x000fc8000c800000 */
[----:B------:R-:W-:Y:S02]  /*1700*/  UIADD3 UR6, UPT, UPT, -UR4, UR5, URZ ;  /* 0x0000000504067290 */ /* 0x000fe4000fffe1ff */
[----:B------:R-:W-:Y:S02]  /*1710*/  UIADD3 UR4, UPT, UPT, UR4, -UR5, URZ ;  /* 0x8000000504047290 */ /* 0x000fe4000fffe0ff */
[----:B------:R-:W-:Y:S02]  /*1720*/  UIMAD UR45, UR6, UR10, UR45 ;  /* 0x0000000a062d72a4 */ /* 0x000fe4000f8e022d */
[----:B------:R-:W-:-:S12]  /*1730*/  UIMAD UR46, UR4, UR12, UR46 ;  /* 0x0000000c042e72a4 */ /* 0x000fd8000f8e022e */
.L_x_19:
[----:B------:R-:W-:Y:S05]  /*1740*/  BRA.U !UP5, `(.L_x_20) ;  /* 0x000000010d0c7547 */ /* 0x000fea000b800000 */
[----:B------:R-:W-:Y:S01]  /*1750*/  UCGABAR_WAIT ;  /* 0x0000000000007dc7 */ /* 0x000fe20008000000 */
[----:B------:R-:W-:Y:S01]  /*1760*/  CCTL.IVALL ;  /* 0x00000000ff00798f */ /* 0x000fe20002000000 */
[----:B------:R-:W-:Y:S05]  /*1770*/  BRA `(.L_x_21) ;  /* 0x0000000000047947 */ /* 0x000fea0003800000 */
.L_x_20:
[----:B------:R-:W-:Y:S06]  /*1780*/  BAR.SYNC.DEFER_BLOCKING 0x0 ;  /* 0x0000000000007b1d */ /* 0x000fec0000010000 */
.L_x_21:
[----:B------:R-:W-:Y:S05]  /*1790*/  BRA.U UP0, `(.L_x_22) ;  /* 0x0000001500047547 */ /* 0x000fea000b800000 */
[----:B------:R-:W1:Y:S01]  /*17a0*/  LDCU UR6, c[0x0][0x38c] ;  /* 0x00007180ff0677ac */ /* 0x000e620008000800 */
[----:B------:R-:W2:Y:S01]  /*17b0*/  S2UR UR8, SR_CgaCtaId ;  /* 0x00000000000879c3 */ /* 0x000ea20000008800 */
[----:B------:R-:W-:Y:S01]  /*17c0*/  PLOP3.LUT P1, PT, PT, PT, UP3, 0x80, 0x8 ;  /* 0x000000000008781c */ /* 0x000fe20003f2f038 */
[----:B------:R-:W-:Y:S01]  /*17d0*/  IMAD.MOV.U32 R12, RZ, RZ, 0x1 ;  /* 0x00000001ff0c7424 */ /* 0x000fe200078e00ff */
[----:B------:R-:W-:Y:S01]  /*17e0*/  USHF.L.U32 UR47, UR19, 0x7, URZ ;  /* 0x00000007132f7899 */ /* 0x000fe200080006ff */
[----:B------:R-:W-:Y:S01]  /*17f0*/  ISETP.NE.AND P2, PT, R0, RZ, P3 ;  /* 0x000000ff0000720c */ /* 0x000fe20001f45270 */
[----:B------:R-:W-:Y:S01]  /*1800*/  UMOV UR7, 0x400 ;  /* 0x0000040000077882 */ /* 0x000fe20000000000 */
[----:B------:R-:W-:Y:S01]  /*1810*/  UISETP.NE.AND UP1, UPT, UR13, URZ, UPT ;  /* 0x000000ff0d00728c */ /* 0x000fe2000bf25270 */
[----:B------:R-:W-:Y:S01]  /*1820*/  PLOP3.LUT P1, PT, P1, PT, PT, 0x8, 0x80 ;  /* 0x000000000080781c */ /* 0x000fe20000f2e170 */
[----:B------:R-:W-:Y:S01]  /*1830*/  USHF.L.U32 UR44, UR19, 0x5, URZ ;  /* 0x00000005132c7899 */ /* 0x000fe200080006ff */
[----:B------:R-:W-:Y:S01]  /*1840*/  CS2R R10, SRZ ;  /* 0x00000000000a7805 */ /* 0x000fe2000001ff00 */
[----:B------:R-:W-:Y:S01]  /*1850*/  ULOP3.LUT UR47, UR47, 0x80, URZ, 0xc0, !UPT ;  /* 0x000000802f2f7892 */ /* 0x000fe2000f8ec0ff */
[----:B------:R-:W-:Y:S01]  /*1860*/  IMAD.MOV.U32 R9, RZ, RZ, RZ ;  /* 0x000000ffff097224 */ /* 0x000fe200078e00ff */
[----:B------:R-:W3:Y:S01]  /*1870*/  LDCU UR39, c[0x0][0x370] ;  /* 0x00006e00ff2777ac */ /* 0x000ee20008000800 */
[----:B------:R-:W-:Y:S01]  /*1880*/  IMAD.MOV.U32 R8, RZ, RZ, 0x1 ;  /* 0x00000001ff087424 */ /* 0x000fe200078e00ff */
[----:B------:R-:W4:Y:S01]  /*1890*/  LDCU.64 UR26, c[0x0][0x348] ;  /* 0x00006900ff1a77ac */ /* 0x000f220008000a00 */
[----:B-1----:R-:W-:-:S02]  /*18a0*/  UIADD3 UR5, UPT, UPT, UR6, 0x1f, URZ ;  /* 0x0000001f06057890 */ /* 0x002fc4000fffe0ff */
[----:B------:R-:W-:Y:S02]  /*18b0*/  UIADD3 UR49, UPT, UPT, UR6, 0x3e, URZ ;  /* 0x0000003e06317890 */ /* 0x000fe4000fffe0ff */
[----:B------:R-:W-:Y:S02]  /*18c0*/  USHF.R.S32.HI UR4, URZ, 0x1f, UR5 ;  /* 0x0000001fff047899 */ /* 0x000fe40008011405 */
[----:B--2---:R-:W-:Y:S02]  /*18d0*/  ULEA UR13, UR8, UR7, 0x18 ;  /* 0x00000007080d7291 */ /* 0x004fe4000f8ec0ff */
[----:B------:R-:W-:Y:S02]  /*18e0*/  ULEA.HI UR4, UR4, UR5, URZ, 0x5 ;  /* 0x0000000504047291 */ /* 0x000fe4000f8f28ff */
[----:B------:R-:W-:Y:S02]  /*18f0*/  UIADD3 UR5, UPT, UPT, UR6, -0x1, URZ ;  /* 0xffffffff06057890 */ /* 0x000fe4000fffe0ff */
[----:B------:R-:W-:-:S02]  /*1900*/  USHF.R.S32.HI UR42, URZ, 0x5, UR4 ;  /* 0x00000005ff2a7899 */ /* 0x000fc40008011404 */
[----:B------:R-:W-:Y:S02]  /*1910*/  UISETP.GE.U32.AND UP2, UPT, UR5, -0x3f, UPT ;  /* 0xffffffc10500788c */ /* 0x000fe4000bf46070 */
[----:B------:R-:W-:Y:S01]  /*1920*/  UISETP.LT.U32.AND UP0, UPT, UR42, 0x5, UPT ;  /* 0x000000052a00788c */ /* 0x000fe2000bf01070 */
[----:B------:R-:W1:Y:S03]  /*1930*/  LDCU UR38, c[0x0][0x374] ;  /* 0x00006e80ff2677ac */ /* 0x000e660008000800 */
[----:B------:R-:W-:Y:S02]  /*1940*/  USEL UR41, UR42, 0x5, UP0 ;  /* 0x000000052a297887 */ /* 0x000fe40008000000 */
[----:B------:R-:W-:Y:S02]  /*1950*/  ULOP3.LUT UR44, UR44, 0x20, URZ, 0xc0, !UPT ;  /* 0x000000202c2c7892 */ /* 0x000fe4000f8ec0ff */
[----:B------:R-:W-:-:S02]  /*1960*/  UIADD3 UR4, UPT, UPT, UR41, -0x1, URZ ;  /* 0xffffffff29047890 */ /* 0x000fc4000fffe0ff */
[----:B------:R-:W-:Y:S02]  /*1970*/  @UP2 UIADD3 UR4, UPT, UPT, UR41, URZ, URZ ;  /* 0x000000ff29042290 */ /* 0x000fe4000fffe0ff */
[----:B------:R-:W-:Y:S02]  /*1980*/  USEL UR21, UR34, 0x2, UP1 ;  /* 0x0000000222157887 */ /* 0x000fe40008800000 */
[----:B------:R-:W-:Y:S02]  /*1990*/  UIADD3 UR30, UPT, UPT, UR13, 0x4400, UR28 ;  /* 0x000044000d1e7890 */ /* 0x000fe4000fffe01c */
[----:B------:R-:W-:Y:S02]  /*19a0*/  ULEA.HI UR47, UR28, UR47, URZ, 0x1b ;  /* 0x0000002f1c2f7291 */ /* 0x000fe4000f8fd8ff */
[----:B------:R-:W-:Y:S02]  /*19b0*/  UIADD3 UR48, UPT, UPT, UR42, -UR41, URZ ;  /* 0x800000292a307290 */ /* 0x000fe4000fffe0ff */
[----:B------:R-:W-:-:S02]  /*19c0*/  UIADD3 UR29, UPT, UPT, UR4, 0x1, URZ ;  /* 0x00000001041d7890 */ /* 0x000fc4000fffe0ff */
[----:B------:R-:W-:Y:S01]  /*19d0*/  UIADD3 UR43, UPT, UPT, -UR4, URZ, URZ ;  /* 0x000000ff042b7290 */ /* 0x000fe2000fffe1ff */
[----:B-1-34-:R-:W-:-:S11]  /*19e0*/  UMOV UR6, URZ ;  /* 0x000000ff00067c82 */ /* 0x01afd60008000000 */
.L_x_42:
[----:B------:R-:W1:Y:S02]  /*19f0*/  S2UR UR4, SR_CgaCtaId ;  /* 0x00000000000479c3 */ /* 0x000e640000008800 */
[----:B-1----:R-:W-:-:S09]  /*1a00*/  UISETP.NE.AND UP0, UPT, UR4, URZ, UPT ;  /* 0x000000ff0400728c */ /* 0x002fd2000bf05270 */
[----:B------:R-:W-:Y:S05]  /*1a10*/  BRA.U UP0, `(.L_x_23) ;  /* 0x0000000100287547 */ /* 0x000fea000b800000 */
[----:B------:R-:W-:Y:S02]  /*1a20*/  LEA R0, R9, UR13, 0x3 ;  /* 0x0000000d09007c11 */ /* 0x000fe4000f8e18ff */
[----:B------:R-:W-:-:S04]  /*1a30*/  SHF.L.U32 R2, R8, 0x1f, RZ ;  /* 0x0000001f08027819 */ /* 0x000fc800000006ff */
[----:B------:R-:W1:Y:S02]  /*1a40*/  SYNCS.PHASECHK.TRANS64.TRYWAIT P0, [R0+URZ+0xe0], R2 ;  /* 0x0000e002000075a7 */ /* 0x000e6400080011ff */
[----:B-1----:R-:W-:Y:S05]  /*1a50*/  @!P0 BRA `(.L_x_24) ;  /* 0x0000005800e08947 */ /* 0x002fea0003800000 */
.L_x_114:
[----:B------:R-:W-:Y:S01]  /*1a60*/  VIADD R9, R9, 0x1 ;  /* 0x0000000109097836 */ /* 0x000fe20000000000 */
[----:B------:R1:W-:Y:S04]  /*1a70*/  SYNCS.ARRIVE.TRANS64.A1T0 RZ, [R0+URZ+0xd0], RZ ;  /* 0x0000d0ff00ff79a7 */ /* 0x0003e800081000ff */
[----:B------:R-:W-:-:S04]  /*1a80*/  ISETP.NE.AND P0, PT, R9, 0x2, PT ;  /* 0x000000020900780c */ /* 0x000fc80003f05270 */
[----:B------:R-:W-:Y:S02]  /*1a90*/  SEL R9, R9, RZ, P0 ;  /* 0x000000ff09097207 */ /* 0x000fe40000000000 */
[----:B-1----:R-:W-:-:S04]  /*1aa0*/  SEL R0, RZ, 0x1, P0 ;  /* 0x00000001ff007807 */ /* 0x002fc80000000000 */
[----:B------:R-:W-:-:S07]  /*1ab0*/  LOP3.LUT R8, R8, R0, RZ, 0x3c, !PT ;  /* 0x0000000008087212 */ /* 0x000fce00078e3cff */
.L_x_23:
[----:B------:R-:W-:Y:S01]  /*1ac0*/  ULEA UR4, UR6, UR13, 0x3 ;  /* 0x0000000d06047291 */ /* 0x000fe2000f8e18ff */
[----:B------:R-:W-:Y:S01]  /*1ad0*/  SHF.L.U32 R0, R12, 0x1f, RZ ;  /* 0x0000001f0c007819 */ /* 0x000fe200000006ff */
[----:B------:R-:W-:Y:S02]  /*1ae0*/  UISETP.GE.U32.AND UP0, UPT, UR49, 0x3f, UPT ;  /* 0x0000003f3100788c */ /* 0x000fe4000bf06070 */
[----:B------:R-:W-:Y:S01]  /*1af0*/  ULEA UR11, UR45, UR44, 0x6 ;  /* 0x0000002c2d0b7291 */ /* 0x000fe2000f8e30ff */
[----:B------:R-:W-:-:S04]  /*1b00*/  UMOV UR7, URZ ;  /* 0x000000ff00077c82 */ /* 0x000fc80008000000 */
[----:B------:R1:W2:Y:S01]  /*1b10*/  SYNCS.PHASECHK.TRANS64.TRYWAIT P0, [UR4+0x28], R0 ;  /* 0x00002800ff0075a7 */ /* 0x0002a20008001104 */
[----:B------:R-:W-:-:S04]  /*1b20*/  ULEA.HI UR4, UR46, UR46, URZ, 0x1 ;  /* 0x0000002e2e047291 */ /* 0x000fc8000f8f08ff */
[----:B------:R-:W-:-:S04]  /*1b30*/  USHF.L.U32 UR4, UR4, 0x7, URZ ;  /* 0x0000000704047899 */ /* 0x000fc800080006ff */
[----:B------:R-:W-:-:S04]  /*1b40*/  ULOP3.LUT UR35, UR4, 0xffffff00, URZ, 0xc0, !UPT ;  /* 0xffffff0004237892 */ /* 0x000fc8000f8ec0ff */
[----:B------:R-:W-:Y:S01]  /*1b50*/  UIADD3 UR35, UPT, UPT, UR47, UR35, URZ ;  /* 0x000000232f237290 */ /* 0x000fe2000fffe0ff */
[----:B------:R-:W-:Y:S11]  /*1b60*/  BRA.U !UP0, `(.L_x_25) ;  /* 0x0000000108c47547 */ /* 0x000ff6000b800000 */
[----:B------:R-:W-:Y:S01]  /*1b70*/  UMOV UR16, UR43 ;  /* 0x0000002b00107c82 */ /* 0x000fe20008000000 */
[----:B------:R-:W-:Y:S01]  /*1b80*/  UMOV UR4, UR6 ;  /* 0x0000000600047c82 */ /* 0x000fe20008000000 */
[----:B------:R-:W-:-:S05]  /*1b90*/  UMOV UR34, URZ ;  /* 0x000000ff00227c82 */ /* 0x000fca0008000000 */
.L_x_31:
[----:B------:R-:W-:Y:S01]  /*1ba0*/  ULEA UR33, UR4, UR13, 0x3 ;  /* 0x0000000d04217291 */ /* 0x000fe2000f8e18ff */
[----:B------:R-:W-:Y:S01]  /*1bb0*/  @P3 MOV R2, 0x2800 ;  /* 0x0000280000023802 */ /* 0x000fe20000000f00 */
[----:B--234-:R-:W-:Y:S10]  /*1bc0*/  @P0 BRA `(.L_x_26) ;  /* 0x00000000000c0947 */ /* 0x01cff40003800000 */
[----:B------:R-:W-:-:S04]  /*1bd0*/  SHF.L.U32 R3, R12, 0x1f, RZ ;  /* 0x0000001f0c037819 */ /* 0x000fc800000006ff */
[----:B------:R-:W2:Y:S02]  /*1be0*/  SYNCS.PHASECHK.TRANS64.TRYWAIT P0, [UR33+0x28], R3 ;  /* 0x00002803ff0075a7 */ /* 0x000ea40008001121 */
[----:B--2---:R-:W-:Y:S05]  /*1bf0*/  @!P0 BRA `(.L_x_27) ;  /* 0x00000058008c8947 */ /* 0x004fea0003800000 */
.L_x_26:
[----:B------:R2:W-:Y:S01]  /*1c00*/  @P3 SYNCS.ARRIVE.TRANS64 RZ, [UR33], R2 ;  /* 0x00000002ffff39a7 */ /* 0x0005e20008000021 */
[----:B------:R-:W-:Y:S02]  /*1c10*/  ULOP3.LUT UR5, UR21, 0x2, URZ, 0xfc, !UPT ;  /* 0x0000000215057892 */ /* 0x000fe4000f8efcff */
[----:B------:R-:W-:Y:S02]  /*1c20*/  UIADD3 UR16, UPT, UPT, UR16, 0x1, URZ ;  /* 0x0000000110107890 */ /* 0x000fe4000fffe0ff */
[----:B------:R-:W-:Y:S02]  /*1c30*/  UISETP.NE.AND UP0, UPT, UR5, 0x2, UPT ;  /* 0x000000020500788c */ /* 0x000fe4000bf05270 */
[----:B------:R-:W-:-:S07]  /*1c40*/  UISETP.NE.AND UP2, UPT, UR16, 0x1, UPT ;  /* 0x000000011000788c */ /* 0x000fce000bf45270 */
[----:B------:R-:W-:Y:S05]  /*1c50*/  BRA.U UP0, `(.L_x_28) ;  /* 0x0000000100047547 */ /* 0x000fea000b800000 */
[----:B------:R-:W-:Y:S05]  /*1c60*/  BPT.TRAP 0x1 ;  /* 0x000000040000795c */ /* 0x000fea0000300000 */
.L_x_28:
[----:B------:R-:W-:Y:S04]  /*1c70*/  BSSY.RECONVERGENT B0, `(.L_x_29) ;  /* 0x0000003000007945 */ /* 0x000fe80003800200 */
[----:B------:R-:W-:Y:S05]  /*1c80*/  @!P2 BRA `(.L_x_30) ;  /* 0x000000000004a947 */ /* 0x000fea0003800000 */
[----:B------:R-:W-:Y:S05]  /*1c90*/  BPT.TRAP 0x1 ;  /* 0x000000040000795c */ /* 0x000fea0000300000 */
.L_x_30:
[----:B------:R-:W-:Y:S05]  /*1ca0*/  BSYNC.RECONVERGENT B0 ;  /* 0x0000000000007941 */ /* 0x000fea0003800200 */
.L_x_29:
[----:B------:R-:W-:Y:S02]  /*1cb0*/  UIADD3 UR5, UPT, UPT, UR4, 0x1, URZ ;  /* 0x0000000104057890 */ /* 0x000fe4000fffe0ff */
[----:B------:R-:W-:Y:S02]  /*1cc0*/  ULEA UR32, UR4, UR28, 0xc ;  /* 0x0000001c04207291 */ /* 0x000fe4000f8e60ff */
[----:B------:R-:W-:Y:S02]  /*1cd0*/  UISETP.NE.AND UP0, UPT, UR5, 0x5, UPT ;  /* 0x000000050500788c */ /* 0x000fe4000bf05270 */
[----:B------:R-:W-:Y:S02]  /*1ce0*/  UIADD3 UR14, UP1, UPT, UR26, 0x80, URZ ;  /* 0x000000801a0e7890 */ /* 0x000fe4000ff3e0ff */
[----:B------:R-:W-:Y:S02]  /*1cf0*/  USEL UR7, URZ, 0x1, UP0 ;  /* 0x00000001ff077887 */ /* 0x000fe40008000000 */
[----:B------:R-:W-:-:S02]  /*1d00*/  USEL UR6, UR5, URZ, UP0 ;  /* 0x000000ff05067287 */ /* 0x000fc40008000000 */
[----:B------:R-:W-:Y:S02]  /*1d10*/  ULEA UR8, UR4, UR13, 0xa ;  /* 0x0000000d04087291 */ /* 0x000fe4000f8e50ff */
[----:B------:R-:W-:Y:S01]  /*1d20*/  ULEA UR5, UR6, UR13, 0x3 ;  /* 0x0000000d06057291 */ /* 0x000fe2000f8e18ff */
[----:B------:R-:W-:Y:S01]  /*1d30*/  LOP3.LUT R12, R12, UR7, RZ, 0x3c, !PT ;  /* 0x000000070c0c7c12 */ /* 0x000fe2000f8e3cff */
[----:B------:R-:W-:Y:S02]  /*1d40*/  UIADD3 UR4, UP0, UPT, UR26, 0x180, URZ ;  /* 0x000001801a047890 */ /* 0x000fe4000ff1e0ff */
[----:B------:R-:W-:Y:S01]  /*1d50*/  ULOP3.LUT UR33, UR33, 0xfefffff8, URZ, 0xc0, !UPT ;  /* 0xfefffff821217892 */ /* 0x000fe2000f8ec0ff */
[----:B-1----:R-:W-:Y:S01]  /*1d60*/  SHF.L.U32 R0, R12, 0x1f, RZ ;  /* 0x0000001f0c007819 */ /* 0x002fe200000006ff */
[----:B------:R-:W-:Y:S02]  /*1d70*/  UIADD3.X UR15, UPT, UPT, URZ, UR27, URZ, UP1, !UPT ;  /* 0x0000001bff0f7290 */ /* 0x000fe40008ffe4ff */
[----:B------:R-:W-:Y:S01]  /*1d80*/  UIADD3 UR32, UPT, UPT, UR13, 0x4400, UR32 ;  /* 0x000044000d207890 */ /* 0x000fe2000fffe020 */
[----:B------:R3:W4:Y:S01]  /*1d90*/  SYNCS.PHASECHK.TRANS64.TRYWAIT P0, [UR5+0x28], R0 ;  /* 0x00002800ff0075a7 */ /* 0x0007220008001105 */
[----:B------:R-:W-:-:S02]  /*1da0*/  UPRMT UR7, URZ, 0x5410, UR24 ;  /* 0x00005410ff077896 */ /* 0x000fc40008000018 */
[----:B------:R-:W-:Y:S02]  /*1db0*/  UIADD3 UR8, UPT, UPT, UR8, 0x9400, URZ ;  /* 0x0000940008087890 */ /* 0x000fe4000fffe0ff */
[----:B------:R-:W-:Y:S01]  /*1dc0*/  UIADD3.X UR5, UPT, UPT, URZ, UR27, URZ, UP0, !UPT ;  /* 0x0000001bff057290 */ /* 0x000fe200087fe4ff */
[----:B------:R-:W-:Y:S01]  /*1dd0*/  UMOV UR18, 0x0 ;  /* 0x0000000000127882 */ /* 0x000fe20000000000 */
[----:B------:R-:W-:Y:S01]  /*1de0*/  UMOV UR19, 0x10000000 ;  /* 0x1000000000137882 */ /* 0x000fe20000000000 */
[----:B------:R-:W-:Y:S01]  /*1df0*/  UMOV UR10, UR34 ;  /* 0x00000022000a7c82 */ /* 0x000fe20008000000 */
[----:B------:R-:W-:Y:S01]  /*1e00*/  UMOV UR12, UR36 ;  /* 0x00000024000c7c82 */ /* 0x000fe20008000000 */
[----:B------:R-:W-:Y:S01]  /*1e10*/  UMOV UR9, UR33 ;  /* 0x0000002100097c82 */ /* 0x000fe20008000000 */
[----:B------:R1:W-:Y:S03]  /*1e20*/  UTMALDG.3D.MULTICAST.2CTA [UR32], [UR14], UR7, desc[UR18] ;  /* 0x000012200e0073b4 */ /* 0x0003e60008211807 */
[----:B------:R2:W-:Y:S01]  /*1e30*/  UTMALDG.3D.2CTA [UR8], [UR4], desc[UR18] ;  /* 0x00001208040075b4 */ /* 0x0005e20008211000 */
[----:B-1----:R-:W-:Y:S01]  /*1e40*/  UIADD3 UR34, UPT, UPT, UR34, 0x20, URZ ;  /* 0x0000002022227890 */ /* 0x002fe2000fffe0ff */
[----:B------:R-:W-:Y:S01]  /*1e50*/  UMOV UR7, UR29 ;  /* 0x0000001d00077c82 */ /* 0x000fe20008000000 */
[----:B--2---:R-:W-:Y:S01]  /*1e60*/  UMOV UR4, UR6 ;  /* 0x0000000600047c82 */ /* 0x004fe20008000000 */
[----:B------:R-:W-:Y:S09]  /*1e70*/  BRA.U UP2, `(.L_x_31) ;  /* 0xfffffffd02487547 */ /* 0x000ff2000b83ffff */
.L_x_25:
[----:B------:R-:W-:Y:S01]  /*1e80*/  ULEA UR4, UR6, UR13, 0x3 ;  /* 0x0000000d06047291 */ /* 0x000fe2000f8e18ff */
[----:B-1-3--:R-:W-:Y:S01]  /*1e90*/  SHF.L.U32 R0, R12, 0x1f, RZ ;  /* 0x0000001f0c007819 */ /* 0x00afe200000006ff */
[----:B------:R-:W-:Y:S01]  /*1ea0*/  @!P1 SYNCS.ARRIVE.TRANS64.A1T0 RZ, [UR13+0x68], RZ ;  /* 0x000068ffffff99a7 */ /* 0x000fe2000810000d */
[----:B------:R-:W-:-:S06]  /*1eb0*/  UISETP.GT.AND UP0, UPT, UR42, UR41, UPT ;  /* 0x000000292a00728c */ /* 0x000fcc000bf04270 */
[----:B--2-4-:R1:W2:Y:S03]  /*1ec0*/  SYNCS.PHASECHK.TRANS64.TRYWAIT P0, [UR4+0x28], R0 ;  /* 0x00002800ff0075a7 */ /* 0x0142a60008001104 */
[----:B------:R-:W-:Y:S05]  /*1ed0*/  BRA.U !UP0, `(.L_x_32) ;  /* 0x0000000108c07547 */ /* 0x000fea000b800000 */
[----:B------:R-:W-:Y:S01]  /*1ee0*/  UIADD3 UR25, UPT, UPT, UR48, UR7, URZ ;  /* 0x0000000730197290 */ /* 0x000fe2000fffe0ff */
[----:B------:R-:W-:-:S11]  /*1ef0*/  UMOV UR4, UR6 ;  /* 0x0000000600047c82 */ /* 0x000fd60008000000 */
.L_x_38:
[----:B------:R-:W-:Y:S01]  /*1f00*/  ULEA UR17, UR4, UR13, 0x3 ;  /* 0x0000000d04117291 */ /* 0x000fe2000f8e18ff */
[----:B--2---:R-:W-:Y:S01]  /*1f10*/  @P3 MOV R2, 0x2800 ;  /* 0x0000280000023802 */ /* 0x004fe20000000f00 */
[----:B--2-4-:R-:W-:Y:S10]  /*1f20*/  @P0 BRA `(.L_x_33) ;  /* 0x00000000000c0947 */ /* 0x014ff40003800000 */
[----:B------:R-:W-:-:S04]  /*1f30*/  SHF.L.U32 R3, R12, 0x1f, RZ ;  /* 0x0000001f0c037819 */ /* 0x000fc800000006ff */
[----:B------:R-:W2:Y:S02]  /*1f40*/  SYNCS.PHASECHK.TRANS64.TRYWAIT P0, [UR17+0x28], R3 ;  /* 0x00002803ff0075a7 */ /* 0x000ea40008001111 */
[----:B--2---:R-:W-:Y:S05]  /*1f50*/  @!P0 BRA `(.L_x_34) ;  /* 0x0000005400cc8947 */ /* 0x004fea0003800000 */
.L_x_33:
[----:B------:R2:W-:Y:S01]  /*1f60*/  @P3 SYNCS.ARRIVE.TRANS64 RZ, [UR17], R2 ;  /* 0x00000002ffff39a7 */ /* 0x0005e20008000011 */
[----:B------:R-:W-:-:S04]  /*1f70*/  ULOP3.LUT UR5, UR21, 0x2, URZ, 0xfc, !UPT ;  /* 0x0000000215057892 */ /* 0x000fc8000f8efcff */
[----:B------:R-:W-:-:S09]  /*1f80*/  UISETP.NE.AND UP0, UPT, UR5, 0x2, UPT ;  /* 0x000000020500788c */ /* 0x000fd2000bf05270 */
[----:B------:R-:W-:Y:S05]  /*1f90*/  BRA.U UP0, `(.L_x_35) ;  /* 0x0000000100047547 */ /* 0x000fea000b800000 */
[----:B------:R-:W-:Y:S05]  /*1fa0*/  BPT.TRAP 0x1 ;  /* 0x000000040000795c */ /* 0x000fea0000300000 */
.L_x_35:
[----:B------:R-:W-:Y:S04]  /*1fb0*/  BSSY.RECONVERGENT B0, `(.L_x_36) ;  /* 0x0000003000007945 */ /* 0x000fe80003800200 */
[----:B------:R-:W-:Y:S05]  /*1fc0*/  @!P2 BRA `(.L_x_37) ;  /* 0x000000000004a947 */ /* 0x000fea0003800000 */
[----:B------:R-:W-:Y:S05]  /*1fd0*/  BPT.TRAP 0x1 ;  /* 0x000000040000795c */ /* 0x000fea0000300000 */
.L_x_37:
[----:B------:R-:W-:Y:S05]  /*1fe0*/  BSYNC.RECONVERGENT B0 ;  /* 0x0000000000007941 */ /* 0x000fea0003800200 */
.L_x_36:
[----:B------:R-:W-:Y:S02]  /*1ff0*/  UIADD3 UR5, UPT, UPT, UR4, 0x1, URZ ;  /* 0x0000000104057890 */ /* 0x000fe4000fffe0ff */
[----:B------:R-:W-:Y:S02]  /*2000*/  UIADD3 UR14, UP1, UPT, UR26, 0x80, URZ ;  /* 0x000000801a0e7890 */ /* 0x000fe4000ff3e0ff */
[----:B------:R-:W-:Y:S02]  /*2010*/  UISETP.NE.AND UP0, UPT, UR5, 0x5, UPT ;  /* 0x000000050500788c */ /* 0x000fe4000bf05270 */
[----:B------:R-:W-:Y:S02]  /*2020*/  ULEA UR16, UR4, UR30, 0xc ;  /* 0x0000001e04107291 */ /* 0x000fe4000f8e60ff */
[----:B------:R-:W-:Y:S02]  /*2030*/  USEL UR8, URZ, 0x1, UP0 ;  /* 0x00000001ff087887 */ /* 0x000fe40008000000 */
[----:B------:R-:W-:-:S02]  /*2040*/  USEL UR6, UR5, URZ, UP0 ;  /* 0x000000ff05067287 */ /* 0x000fc40008000000 */
[----:B------:R-:W-:Y:S02]  /*2050*/  UIADD3 UR22, UP0, UPT, UR26, 0x180, URZ ;  /* 0x000001801a167890 */ /* 0x000fe4000ff1e0ff */
[----:B------:R-:W-:Y:S01]  /*2060*/  LOP3.LUT R12, R12, UR8, RZ, 0x3c, !PT ;  /* 0x000000080c0c7c12 */ /* 0x000fe2000f8e3cff */
[----:B------:R-:W-:Y:S02]  /*2070*/  ULEA UR8, UR4, UR13, 0xa ;  /* 0x0000000d04087291 */ /* 0x000fe4000f8e50ff */
[----:B------:R-:W-:Y:S01]  /*2080*/  ULEA UR5, UR6, UR13, 0x3 ;  /* 0x0000000d06057291 */ /* 0x000fe2000f8e18ff */
[----:B-1----:R-:W-:Y:S01]  /*2090*/  SHF.L.U32 R0, R12, 0x1f, RZ ;  /* 0x0000001f0c007819 */ /* 0x002fe200000006ff */
[----:B------:R-:W-:Y:S02]  /*20a0*/  USHF.L.U32 UR18, UR7, 0x5, URZ ;  /* 0x0000000507127899 */ /* 0x000fe400080006ff */
[----:B------:R-:W-:Y:S02]  /*20b0*/  ULOP3.LUT UR17, UR17, 0xfefffff8, URZ, 0xc0, !UPT ;  /* 0xfefffff811117892 */ /* 0x000fe4000f8ec0ff */
[----:B------:R-:W-:-:S02]  /*20c0*/  UIADD3.X UR15, UPT, UPT, URZ, UR27, URZ, UP1, !UPT ;  /* 0x0000001bff0f7290 */ /* 0x000fc40008ffe4ff */
[----:B------:R-:W-:Y:S01]  /*20d0*/  UPRMT UR4, URZ, 0x5410, UR24 ;  /* 0x00005410ff047896 */ /* 0x000fe20008000018 */
[----:B------:R3:W4:Y:S01]  /*20e0*/  SYNCS.PHASECHK.TRANS64.TRYWAIT P0, [UR5+0x28], R0 ;  /* 0x00002800ff0075a7 */ /* 0x0007220008001105 */
[----:B------:R-:W-:Y:S02]  /*20f0*/  UIADD3 UR8, UPT, UPT, UR8, 0x9400, URZ ;  /* 0x0000940008087890 */ /* 0x000fe4000fffe0ff */
[----:B------:R-:W-:Y:S01]  /*2100*/  UIADD3.X UR23, UPT, UPT, URZ, UR27, URZ, UP0, !UPT ;  /* 0x0000001bff177290 */ /* 0x000fe200087fe4ff */
[----:B------:R-:W-:Y:S01]  /*2110*/  UMOV UR32, 0x0 ;  /* 0x0000000000207882 */ /* 0x000fe20000000000 */
[----:B------:R-:W-:Y:S01]  /*2120*/  UMOV UR33, 0x10000000 ;  /* 0x1000000000217882 */ /* 0x000fe20000000000 */
[----:B------:R-:W-:Y:S01]  /*2130*/  UMOV UR19, UR35 ;  /* 0x0000002300137c82 */ /* 0x000fe20008000000 */
[----:B------:R-:W-:Y:S01]  /*2140*/  UMOV UR20, UR36 ;  /* 0x0000002400147c82 */ /* 0x000fe20008000000 */
[----:B------:R-:W-:Y:S01]  /*2150*/  UMOV UR12, UR36 ;  /* 0x00000024000c7c82 */ /* 0x000fe20008000000 */
[----:B------:R-:W-:Y:S01]  /*2160*/  UMOV UR9, UR17 ;  /* 0x0000001100097c82 */ /* 0x000fe20008000000 */
[----:B------:R-:W-:Y:S01]  /*2170*/  UMOV UR10, UR18 ;  /* 0x00000012000a7c82 */ /* 0x000fe20008000000 */
[----:B------:R1:W-:Y:S01]  /*2180*/  UTMALDG.3D.MULTICAST.2CTA [UR16], [UR14], UR4, desc[UR32] ;  /* 0x000020100e0073b4 */ /* 0x0003e20008211804 */
[----:B------:R-:W-:-:S04]  /*2190*/  UIADD3 UR7, UPT, UPT, UR7, 0x1, URZ ;  /* 0x0000000107077890 */ /* 0x000fc8000fffe0ff */
[----:B------:R-:W-:Y:S01]  /*21a0*/  UISETP.NE.AND UP0, UPT, UR7, UR25, UPT ;  /* 0x000000190700728c */ /* 0x000fe2000bf05270 */
[----:B------:R3:W-:Y:S01]  /*21b0*/  UTMALDG.3D.2CTA [UR8], [UR22], desc[UR32] ;  /* 0x00002008160075b4 */ /* 0x0007e20008211000 */
[----:B-1----:R-:W-:-:S07]  /*21c0*/  UMOV UR4, UR6 ;  /* 0x0000000600047c82 */ /* 0x002fce0008000000 */
[----:B---3--:R-:W-:Y:S05]  /*21d0*/  BRA.U UP0, `(.L_x_38) ;  /* 0xfffffffd00487547 */ /* 0x008fea000b83ffff */
.L_x_32:
[C---:B------:R-:W-:Y:S01]  /*21e0*/  LEA R3, R11.reuse, UR13, 0x3 ;  /* 0x0000000d0b037c11 */ /* 0x040fe2000f8e18ff */
[----:B------:R-:W-:Y:S01]  /*21f0*/  NOP ;  /* 0x0000000000007918 */ /* 0x000fe20000000000 */
[----:B-1----:R-:W-:Y:S02]  /*2200*/  SHF.L.U32 R0, R10, 0x1f, RZ ;  /* 0x0000001f0a007819 */ /* 0x002fe400000006ff */
[----:B------:R-:W-:Y:S02]  /*2210*/  LEA R4, R11, UR13, 0x4 ;  /* 0x0000000d0b047c11 */ /* 0x000fe4000f8e20ff */
[----:B--2-4-:R-:W1:Y:S02]  /*2220*/  SYNCS.PHASECHK.TRANS64.TRYWAIT P0, [R3+URZ+0x70], R0 ;  /* 0x00007000030075a7 */ /* 0x014e6400080011ff */
[----:B-1----:R-:W-:Y:S05]  /*2230*/  @!P0 BRA `(.L_x_39) ;  /* 0x00000054002c8947 */ /* 0x002fea0003800000 */
.L_x_117:
[----:B------:R-:W2:Y:S01]  /*2240*/  LDS.128 R4, [R4+0x100] ;  /* 0x0001000004047984 */ /* 0x000ea20000000c00 */
[----:B------:R-:W-:Y:S01]  /*2250*/  UISETP.GE.AND UP0, UPT, UR40, 0x1, UPT ;  /* 0x000000012800788c */ /* 0x000fe2000bf06270 */
[----:B------:R-:W-:Y:S01]  /*2260*/  @!PT LDS RZ, [RZ] ;  /* 0x00000000fffff984 */ /* 0x000fe20000000800 */
[----:B------:R-:W-:Y:S01]  /*2270*/  @!PT LDS RZ, [RZ] ;  /* 0x00000000fffff984 */ /* 0x000fe20000000800 */
[----:B------:R-:W-:Y:S01]  /*2280*/  @!PT LDS RZ, [RZ] ;  /* 0x00000000fffff984 */ /* 0x000fe20000000800 */
[----:B------:R-:W-:Y:S01]  /*2290*/  @!PT LDS RZ, [RZ] ;  /* 0x00000000fffff984 */ /* 0x000fe20000000800 */
[----:B------:R3:W-:Y:S06]  /*22a0*/  MEMBAR.ALL.CTA ;  /* 0x0000000000007992 */ /* 0x0007ec0000008000 */
[----:B---3--:R-:W3:Y:S01]  /*22b0*/  FENCE.VIEW.ASYNC.S ;  /* 0x00000000000073c6 */ /* 0x008ee20000000000 */
[----:B--2---:R-:W-:-:S13]  /*22c0*/  LOP3.LUT P0, RZ, R6, 0x1, RZ, 0xc0, !PT ;  /* 0x0000000106ff7812 */ /* 0x004fda000780c0ff */
[----:B---3--:R-:W-:Y:S01]  /*22d0*/  VOTEU.ANY UP1, P0 ;  /* 0x0000000000ff7886 */ /* 0x008fe20000020100 */
[----:B------:R-:W-:-:S13]  /*22e0*/  PLOP3.LUT P0, PT, PT, PT, UP1, 0x80, 0x8 ;  /* 0x000000000008781c */ /* 0x000fda0003f0f018 */
[----:B-1----:R-:W-:Y:S02]  /*22f0*/  @P0 LOP3.LUT R0, R5, 0xffff, RZ, 0xc0, !PT ;  /* 0x0000ffff05000812 */ /* 0x002fe400078ec0ff */
[----:B------:R-:W-:Y:S02]  /*2300*/  @P0 MOV R2, R4 ;  /* 0x0000000400020202 */ /* 0x000fe40000000f00 */
[----:B------:R-:W-:Y:S01]  /*2310*/  @P0 R2UR UR5, R0 ;  /* 0x00000000000502ca */ /* 0x000fe200000e0000 */
[----:B------:R-:W-:Y:S01]  /*2320*/  VIADD R0, R3, 0x80 ;  /* 0x0000008003007836 */ /* 0x000fe20000000000 */
[----:B------:R-:W-:Y:S02]  /*2330*/  @P0 SHF.R.U32.HI R4, RZ, 0x10, R5 ;  /* 0x00000010ff040819 */ /* 0x000fe40000011605 */
[----:B------:R-:W-:Y:S02]  /*2340*/  @P0 R2UR UR7, R2 ;  /* 0x00000000020702ca */ /* 0x000fe400000e0000 */
[----:B------:R-:W-:-:S02]  /*2350*/  PRMT R0, RZ, 0x654, R0 ;  /* 0x00000654ff007816 */ /* 0x000fc40000000000 */
[----:B------:R-:W-:Y:S02]  /*2360*/  @P0 R2UR UR4, R4 ;  /* 0x00000000040402ca */ /* 0x000fe400000e0000 */
[----:B------:R1:W-:Y:S03]  /*2370*/  SYNCS.ARRIVE.TRANS64.RED.A1T0 RZ, [R0+URZ], RZ ;  /* 0x000000ff00ff79a7 */ /* 0x0003e600081004ff */
[----:B------:R-:W-:-:S04]  /*2380*/  @UP1 UMOV UR31, UR5 ;  /* 0x00000005001f1c82 */ /* 0x000fc80008000000 */
[----:B------:R-:W-:-:S04]  /*2390*/  @UP1 UMOV UR37, UR7 ;  /* 0x0000000700251c82 */ /* 0x000fc80008000000 */
[----:B------:R-:W-:Y:S01]  /*23a0*/  @UP1 UMOV UR36, UR4 ;  /* 0x0000000400241c82 */ /* 0x000fe20008000000 */
[----:B------:R-:W-:Y:S05]  /*23b0*/  BRA.U !UP0, `(.L_x_40) ;  /* 0x0000000108d47547 */ /* 0x000fea000b800000 */
[----:B------:R-:W2:Y:S01]  /*23c0*/  LDCU.128 UR16, c[0x0][0xb10] ;  /* 0x00016200ff1077ac */ /* 0x000ea20008000c00 */
[----:B------:R-:W3:Y:S01]  /*23d0*/  LDCU UR12, c[0x0][0xb20] ;  /* 0x00016400ff0c77ac */ /* 0x000ee20008000800 */
[----:B------:R-:W4:Y:S01]  /*23e0*/  LDCU UR20, c[0x0][0xb0c] ;  /* 0x00016180ff1477ac */ /* 0x000f220008000800 */
[----:B------:R-:W1:Y:S01]  /*23f0*/  LDCU.64 UR8, c[0x0][0xb28] ;  /* 0x00016500ff0877ac */ /* 0x000e620008000a00 */
[----:B------:R-:W-:Y:S02]  /*2400*/  UISETP.NE.AND UP3, UPT, UR40, 0x1, UPT ;  /* 0x000000012800788c */ /* 0x000fe4000bf65270 */
[----:B--2---:R-:W-:Y:S02]  /*2410*/  UIMAD.WIDE.U32 UR10, UR38, UR19, URZ ;  /* 0x00000013260a72a5 */ /* 0x004fe4000f8e00ff */
[----:B------:R-:W-:Y:S02]  /*2420*/  UIMAD.WIDE.U32 UR4, UR39, UR16, URZ ;  /* 0x00000010270472a5 */ /* 0x000fe4000f8e00ff */
[----:B------:R-:W-:-:S02]  /*2430*/  UISETP.NE.AND UP0, UPT, UR18, 0x1, UPT ;  /* 0x000000011200788c */ /* 0x000fc4000bf05270 */
[----:B------:R-:W-:Y:S01]  /*2440*/  UIMAD.WIDE.U32 UR22, UR31, UR19, URZ ;  /* 0x000000131f1672a5 */ /* 0x000fe2000f8e00ff */
[----:B------:R-:W-:Y:S02]  /*2450*/  UMOV UR10, UR11 ;  /* 0x0000000b000a7c82 */ /* 0x000fe40008000000 */
[----:B------:R-:W-:Y:S01]  /*2460*/  UMOV UR4, UR5 ;  /* 0x0000000500047c82 */ /* 0x000fe20008000000 */
[----:B---3--:R-:W-:Y:S02]  /*2470*/  USHF.R.U32.HI UR10, URZ, UR12, UR10 ;  /* 0x0000000cff0a7299 */ /* 0x008fe4000801160a */
[----:B----4-:R-:W-:Y:S02]  /*2480*/  UISETP.NE.AND UP2, UPT, UR20, 0x1, UPT ;  /* 0x000000011400788c */ /* 0x010fe4000bf45270 */
[----:B------:R-:W-:Y:S02]  /*2490*/  USHF.R.U32.HI UR4, URZ, UR17, UR4 ;  /* 0x00000011ff047299 */ /* 0x000fe40008011604 */
[----:B------:R-:W-:-:S02]  /*24a0*/  USEL UR5, UR38, UR10, !UP0 ;  /* 0x0000000a26057287 */ /* 0x000fc4000c000000 */
[----:B------:R-:W-:Y:S02]  /*24b0*/  USEL UR7, UR39, UR4, !UP2 ;  /* 0x0000000427077287 */ /* 0x000fe4000d000000 */
[----:B-1----:R-:W-:Y:S01]  /*24c0*/  UIMAD.WIDE.U32 UR10, UR5, UR8, URZ ;  /* 0x00000008050a72a5 */ /* 0x002fe2000f8e00ff */
[----:B------:R-:W-:Y:S01]  /*24d0*/  UMOV UR4, UR23 ;  /* 0x0000001700047c82 */ /* 0x000fe20008000000 */
[----:B------:R-:W-:Y:S02]  /*24e0*/  UIMAD.WIDE.U32 UR14, UR37, UR16, URZ ;  /* 0x00000010250e72a5 */ /* 0x000fe4000f8e00ff */
[----:B------:R-:W-:-:S03]  /*24f0*/  UIMAD.WIDE.U32 UR22, UR7, UR8, URZ ;  /* 0x00000008071672a5 */ /* 0x000fc6000f8e00ff */
[----:B------:R-:W-:Y:S01]  /*2500*/  UMOV UR10, UR11 ;  /* 0x0000000b000a7c82 */ /* 0x000fe20008000000 */
[----:B------:R-:W-:Y:S02]  /*2510*/  USHF.R.U32.HI UR4, URZ, UR12, UR4 ;  /* 0x0000000cff047299 */ /* 0x000fe40008011604 */
[----:B------:R-:W-:Y:S01]  /*2520*/  @UP3 USHF.R.U32.HI UR5, URZ, UR9, UR10 ;  /* 0x00000009ff053299 */ /* 0x000fe2000801160a */
[----:B------:R-:W-:Y:S01]  /*2530*/  UMOV UR14, UR15 ;  /* 0x0000000f000e7c82 */ /* 0x000fe20008000000 */
[----:B------:R-:W-:Y:S01]  /*2540*/  UMOV UR22, UR23 ;  /* 0x0000001700167c82 */ /* 0x000fe20008000000 */
[----:B------:R-:W-:Y:S02]  /*2550*/  USHF.R.U32.HI UR17, URZ, UR17, UR14 ;  /* 0x00000011ff117299 */ /* 0x000fe4000801160e */
[----:B------:R-:W-:Y:S02]  /*2560*/  USEL UR4, UR31, UR4, !UP0 ;  /* 0x000000041f047287 */ /* 0x000fe4000c000000 */
[----:B------:R-:W-:-:S02]  /*2570*/  @UP3 USHF.R.U32.HI UR7, URZ, UR9, UR22 ;  /* 0x00000009ff073299 */ /* 0x000fc40008011616 */
[----:B------:R-:W-:Y:S02]  /*2580*/  UIMAD UR10, UR40, UR5, URZ ;  /* 0x00000005280a72a4 */ /* 0x000fe4000f8e02ff */
[----:B------:R-:W-:Y:S02]  /*2590*/  USEL UR5, UR37, UR17, !UP2 ;  /* 0x0000001125057287 */ /* 0x000fe4000d000000 */
[----:B------:R-:W-:Y:S02]  /*25a0*/  UIMAD UR12, UR40, UR7, URZ ;  /* 0x00000007280c72a4 */ /* 0x000fe4000f8e02ff */
[----:B------:R-:W-:Y:S02]  /*25b0*/  UISETP.GE.AND UP0, UPT, UR4, UR10, UPT ;  /* 0x0000000a0400728c */ /* 0x000fe4000bf06270 */
[----:B------:R-:W-:Y:S02]  /*25c0*/  UIMAD.WIDE.U32 UR10, UR4, UR8, URZ ;  /* 0x00000008040a72a5 */ /* 0x000fe4000f8e00ff */
[----:B------:R-:W-:-:S02]  /*25d0*/  UISETP.GE.OR UP0, UPT, UR5, UR12, UP0 ;  /* 0x0000000c0500728c */ /* 0x000fc40008706670 */
[----:B------:R-:W-:Y:S02]  /*25e0*/  UIMAD.WIDE.U32 UR14, UR5, UR8, URZ ;  /* 0x00000008050e72a5 */ /* 0x000fe4000f8e00ff */
[----:B------:R-:W-:Y:S01]  /*25f0*/  UIADD3 UR12, UPT, UPT, -UR5, URZ, URZ ;  /* 0x000000ff050c7290 */ /* 0x000fe2000fffe1ff */
[----:B------:R-:W-:Y:S01]  /*2600*/  UMOV UR10, UR11 ;  /* 0x0000000b000a7c82 */ /* 0x000fe20008000000 */
[----:B------:R-:W-:Y:S02]  /*2610*/  UIADD3 UR11, UPT, UPT, -UR4, URZ, URZ ;  /* 0x000000ff040b7290 */ /* 0x000fe4000fffe1ff */
[----:B------:R-:W-:-:S03]  /*2620*/  USHF.R.U32.HI UR10, URZ, UR9, UR10 ;  /* 0x00000009ff0a7299 */ /* 0x000fc6000801160a */
[----:B------:R-:W-:Y:S01]  /*2630*/  @!UP0 UMOV UR8, UR15 ;  /* 0x0000000f00088c82 */ /* 0x000fe20008000000 */
[----:B------:R-:W-:Y:S02]  /*2640*/  UIMAD UR11, UR18, UR11, UR31 ;  /* 0x0000000b120b72a4 */ /* 0x000fe4000f8e021f */
[----:B------:R-:W-:Y:S02]  /*2650*/  USEL UR10, UR4, UR10, !UP3 ;  /* 0x0000000a040a7287 */ /* 0x000fe4000d800000 */
[----:B------:R-:W-:Y:S02]  /*2660*/  @!UP0 USHF.R.U32.HI UR8, URZ, UR9, UR8 ;  /* 0x00000009ff088299 */ /* 0x000fe40008011608 */
[----:B------:R-:W-:Y:S02]  /*2670*/  UIADD3 UR9, UPT, UPT, -UR10, URZ, URZ ;  /* 0x000000ff0a097290 */ /* 0x000fe4000fffe1ff */
[----:B------:R-:W-:Y:S02]  /*2680*/  @!UP0 USEL UR8, UR5, UR8, !UP3 ;  /* 0x0000000805088287 */ /* 0x000fe4000d800000 */
[----:B------:R-:W-:-:S02]  /*2690*/  UIMAD UR9, UR40, UR9, UR4 ;  /* 0x00000009280972a4 */ /* 0x000fc4000f8e0204 */
[----:B------:R-:W-:Y:S02]  /*26a0*/  @!UP0 UIADD3 UR10, UPT, UPT, UR10, -UR8, URZ ;  /* 0x800000080a0a8290 */ /* 0x000fe4000fffe0ff */
[----:B------:R-:W-:Y:S02]  /*26b0*/  @!UP0 UIMAD UR8, UR9, UR7, UR8 ;  /* 0x00000007090882a4 */ /* 0x000fe4000f8e0208 */
[----:B------:R-:W-:Y:S02]  /*26c0*/  @!UP0 UIMAD UR4, UR40, UR10, UR5 ;  /* 0x0000000a280482a4 */ /* 0x000fe4000f8e0205 */
[----:B------:R-:W-:Y:S02]  /*26d0*/  UIMAD UR7, UR20, UR12, UR37 ;  /* 0x0000000c140772a4 */ /* 0x000fe4000f8e0225 */
[----:B------:R-:W-:Y:S01]  /*26e0*/  UIMAD UR31, UR4, UR18, UR11 ;  /* 0x00000012041f72a4 */ /* 0x000fe2000f8e020b */
[----:B------:R-:W-:Y:S02]  /*26f0*/  @!UP0 UMOV UR5, UR8 ;  /* 0x0000000800058c82 */ /* 0x000fe40008000000 */
[----:B------:R-:W-:-:S12]  /*2700*/  UIMAD UR37, UR5, UR20, UR7 ;  /* 0x00000014052572a4 */ /* 0x000fd8000f8e0207 */
.L_x_40:
[----:B------:R-:W2:Y:S02]  /*2710*/  LDCU UR4, c[0x0][0xb30] ;  /* 0x00016600ff0477ac */ /* 0x000ea40008000800 */
[----:B--2---:R-:W-:-:S09]  /*2720*/  UISETP.NE.AND UP0, UPT, UR4, 0x1, UPT ;  /* 0x000000010400788c */ /* 0x004fd2000bf05270 */
[----:B------:R-:W-:Y:S05]  /*2730*/  BRA.U UP0, `(.L_x_41) ;  /* 0x0000000100447547 */ /* 0x000fea000b800000 */
[----:B------:R-:W2:Y:S01]  /*2740*/  LDCU.128 UR16, c[0x0][0xb10] ;  /* 0x00016200ff1077ac */ /* 0x000ea20008000c00 */
[----:B------:R-:W3:Y:S01]  /*2750*/  LDCU UR10, c[0x0][0xb0c] ;  /* 0x00016180ff0a77ac */ /* 0x000ee20008000800 */
[----:B------:R-:W4:Y:S01]  /*2760*/  LDCU UR7, c[0x0][0xb20] ;  /* 0x00016400ff0777ac */ /* 0x000f220008000800 */
[----:B--2---:R-:W-:Y:S02]  /*2770*/  UIMAD.WIDE.U32 UR8, UR37, UR16, URZ ;  /* 0x00000010250872a5 */ /* 0x004fe4000f8e00ff */
[----:B------:R-:W-:Y:S02]  /*2780*/  UIMAD.WIDE.U32 UR4, UR31, UR19, URZ ;  /* 0x000000131f0472a5 */ /* 0x000fe4000f8e00ff */
[----:B---3--:R-:W-:Y:S02]  /*2790*/  UISETP.NE.AND UP2, UPT, UR10, 0x1, UPT ;  /* 0x000000010a00788c */ /* 0x008fe4000bf45270 */
[----:B------:R-:W-:Y:S01]  /*27a0*/  UISETP.NE.AND UP0, UPT, UR18, 0x1, UPT ;  /* 0x000000011200788c */ /* 0x000fe2000bf05270 */
[----:B------:R-:W-:-:S02]  /*27b0*/  UMOV UR8, UR9 ;  /* 0x0000000900087c82 */ /* 0x000fc40008000000 */
[----:B------:R-:W-:Y:S01]  /*27c0*/  UMOV UR4, UR5 ;  /* 0x0000000500047c82 */ /* 0x000fe20008000000 */
[----:B------:R-:W-:Y:S02]  /*27d0*/  USHF.R.U32.HI UR17, URZ, UR17, UR8 ;  /* 0x00000011ff117299 */ /* 0x000fe40008011608 */
[----:B----4-:R-:W-:Y:S02]  /*27e0*/  USHF.R.U32.HI UR4, URZ, UR7, UR4 ;  /* 0x00000007ff047299 */ /* 0x010fe40008011604 */
[----:B------:R-:W-:Y:S02]  /*27f0*/  USEL UR5, UR37, UR17, !UP2 ;  /* 0x0000001125057287 */ /* 0x000fe4000d000000 */
[----:B------:R-:W-:-:S04]  /*2800*/  USEL UR4, UR31, UR4, !UP0 ;  /* 0x000000041f047287 */ /* 0x000fc8000c000000 */
[----:B------:R-:W-:Y:S02]  /*2810*/  UIADD3 UR7, UPT, UPT, UR5, -UR4, URZ ;  /* 0x8000000405077290 */ /* 0x000fe4000fffe0ff */
[----:B------:R-:W-:Y:S02]  /*2820*/  UIADD3 UR4, UPT, UPT, -UR5, UR4, URZ ;  /* 0x0000000405047290 */ /* 0x000fe4000fffe1ff */
[----:B------:R-:W-:Y:S02]  /*2830*/  UIMAD UR31, UR7, UR18, UR31 ;  /* 0x00000012071f72a4 */ /* 0x000fe4000f8e021f */
[----:B------:R-:W-:-:S12]  /*2840*/  UIMAD UR37, UR4, UR10, UR37 ;  /* 0x0000000a042572a4 */ /* 0x000fd8000f8e0225 */
.L_x_41:
[----:B------:R-:W-:Y:S01]  /*2850*/  VIADD R11, R11, 0x1 ;  /* 0x000000010b0b7836 */ /* 0x000fe20000000000 */
[----:B------:R-:W-:Y:S01]  /*2860*/  PLOP3.LUT P1, PT, PT, PT, PT, 0x80, 0x8 ;  /* 0x000000000008781c */ /* 0x000fe20003f2f070 */
[----:B------:R-:W-:Y:S02]  /*2870*/  UIADD3 UR46, UPT, UPT, UR37, UR58, URZ ;  /* 0x0000003a252e7290 */ /* 0x000fe4000fffe0ff */
[----:B------:R-:W-:Y:S01]  /*2880*/  UIADD3 UR45, UPT, UPT, UR31, UR55, URZ ;  /* 0x000000371f2d7290 */ /* 0x000fe2000fffe0ff */
[----:B------:R-:W-:-:S04]  /*2890*/  ISETP.NE.AND P0, PT, R11, 0x2, PT ;  /* 0x000000020b00780c */ /* 0x000fc80003f05270 */
[----:B-1----:R-:W-:Y:S02]  /*28a0*/  SEL R0, RZ, 0x1, P0 ;  /* 0x00000001ff007807 */ /* 0x002fe40000000000 */
[----:B------:R-:W-:Y:S02]  /*28b0*/  SEL R11, R11, RZ, P0 ;  /* 0x000000ff0b0b7207 */ /* 0x000fe40000000000 */
[----:B------:R-:W-:Y:S01]  /*28c0*/  LOP3.LUT R10, R10, R0, RZ, 0x3c, !PT ;  /* 0x000000000a0a7212 */ /* 0x000fe200078e3cff */
[----:B------:R-:W-:Y:S06]  /*28d0*/  BRA.U UP1, `(.L_x_42) ;  /* 0xfffffff101447547 */ /* 0x000fec000b83ffff */
[----:B------:R-:W-:Y:S01]  /*28e0*/  UIADD3 UR13, UPT, UPT, UR13, 0x28, URZ ;  /* 0x000000280d0d7890 */ /* 0x000fe2000fffe0ff */
[----:B------:R-:W-:-:S03]  /*28f0*/  SHF.L.U32 R2, R12, 0x1f, RZ ;  /* 0x0000001f0c027819 */ /* 0x000fc600000006ff */
[----:B------:R-:W-:-:S09]  /*2900*/  ULEA UR4, UR6, UR13, 0x3 ;  /* 0x0000000d06047291 */ /* 0x000fd2000f8e18ff */
[----:B------:R-:W1:Y:S02]  /*2910*/  SYNCS.PHASECHK.TRANS64.TRYWAIT P0, [UR4], R2 ;  /* 0x00000002ff0075a7 */ /* 0x000e640008001104 */
[----:B-1----:R-:W-:Y:S05]  /*2920*/  @!P0 BRA `(.L_x_43) ;  /* 0x0000004c00848947 */ /* 0x002fea0003800000 */
.L_x_119:
[----:B------:R-:W-:-:S04]  /*2930*/  UIADD3 UR4, UPT, UPT, UR6, 0x1, URZ ;  /* 0x0000000106047890 */ /* 0x000fc8000fffe0ff */
[----:B------:R-:W-:-:S04]  /*2940*/  UISETP.NE.AND UP0, UPT, UR4, 0x5, UPT ;  /* 0x000000050400788c */ /* 0x000fc8000bf05270 */
[----:B------:R-:W-:Y:S02]  /*2950*/  USEL UR6, URZ, 0x1, UP0 ;  /* 0x00000001ff067887 */ /* 0x000fe40008000000 */
[----:B------:R-:W-:-:S04]  /*2960*/  USEL UR4, UR4, URZ, UP0 ;  /* 0x000000ff04047287 */ /* 0x000fc80008000000 */
[----:B------:R-:W-:Y:S01]  /*2970*/  ULEA UR5, UR4, UR13, 0x3 ;  /* 0x0000000d04057291 */ /* 0x000fe2000f8e18ff */
[----:B-1----:R-:W-:-:S04]  /*2980*/  LOP3.LUT R2, R12, UR6, RZ, 0x3c, !PT ;  /* 0x000000060c027c12 */ /* 0x002fc8000f8e3cff */
[----:B------:R-:W-:-:S04]  /*2990*/  SHF.L.U32 R3, R2, 0x1f, RZ ;  /* 0x0000001f02037819 */ /* 0x000fc800000006ff */
[----:B------:R-:W1:Y:S02]  /*29a0*/  SYNCS.PHASECHK.TRANS64.TRYWAIT P0, [UR5], R3 ;  /* 0x00000003ff0075a7 */ /* 0x000e640008001105 */
[----:B-1----:R-:W-:Y:S05]  /*29b0*/  @!P0 BRA `(.L_x_44) ;  /* 0x0000004c00788947 */ /* 0x002fea0003800000 */
.L_x_121:
[----:B------:R-:W-:-:S04]  /*29c0*/  UIADD3 UR4, UPT, UPT, UR4, 0x1, URZ ;  /* 0x0000000104047890 */ /* 0x000fc8000fffe0ff */
[----:B------:R-:W-:-:S04]  /*29d0*/  UISETP.NE.AND UP0, UPT, UR4, 0x5, UPT ;  /* 0x000000050400788c */ /* 0x000fc8000bf05270 */
[----:B------:R-:W-:Y:S02]  /*29e0*/  USEL UR6, URZ, 0x1, UP0 ;  /* 0x00000001ff067887 */ /* 0x000fe40008000000 */
[----:B------:R-:W-:-:S04]  /*29f0*/  USEL UR4, UR4, URZ, UP0 ;  /* 0x000000ff04047287 */ /* 0x000fc80008000000 */
[----:B------:R-:W-:Y:S01]  /*2a00*/  ULEA UR5, UR4, UR13, 0x3 ;  /* 0x0000000d04057291 */ /* 0x000fe2000f8e18ff */
[----:B------:R-:W-:-:S04]  /*2a10*/  LOP3.LUT R2, R2, UR6, RZ, 0x3c, !PT ;  /* 0x0000000602027c12 */ /* 0x000fc8000f8e3cff */
[----:B-1----:R-:W-:-:S04]  /*2a20*/  SHF.L.U32 R3, R2, 0x1f, RZ ;  /* 0x0000001f02037819 */ /* 0x002fc800000006ff */
[----:B------:R-:W1:Y:S02]  /*2a30*/  SYNCS.PHASECHK.TRANS64.TRYWAIT P0, [UR5], R3 ;  /* 0x00000003ff0075a7 */ /* 0x000e640008001105 */
[----:B-1----:R-:W-:Y:S05]  /*2a40*/  @!P0 BRA `(.L_x_45) ;  /* 0x0000004c006c8947 */ /* 0x002fea0003800000 */
.L_x_123:
        /* <DEDUP_REMOVED lines=9> */
.L_x_125:
[----:B------:R-:W-:-:S04]  /*2ae0*/  UIADD3 UR4, UPT, UPT, UR4, 0x1, URZ ;  /* 0x0000000104047890 */ /* 0x000fc8000fffe0ff */
[----:B------:R-:W-:-:S04]  /*2af0*/  UISETP.NE.AND UP0, UPT, UR4, 0x5, UPT ;  /* 0x000000050400788c */ /* 0x000fc8000bf05270 */
[----:B------:R-:W-:Y:S02]  /*2b00*/  USEL UR5, URZ, 0x1, UP0 ;  /* 0x00000001ff057887 */ /* 0x000fe40008000000 */
[----:B------:R-:W-:-:S04]  /*2b10*/  USEL UR4, UR4, URZ, UP0 ;  /* 0x000000ff04047287 */ /* 0x000fc80008000000 */
[----:B------:R-:W-:Y:S01]  /*2b20*/  ULEA UR4, UR4, UR13, 0x3 ;  /* 0x0000000d04047291 */ /* 0x000fe2000f8e18ff */
[----:B------:R-:W-:-:S04]  /*2b30*/  LOP3.LUT R2, R2, UR5, RZ, 0x3c, !PT ;  /* 0x0000000502027c12 */ /* 0x000fc8000f8e3cff */
[----:B------:R-:W-:Y:S01]  /*2b40*/  SHF.L.U32 R2, R2, 0x1f, RZ ;  /* 0x0000001f02027819 */ /* 0x000fe200000006ff */
[----:B-1----:R-:W-:-:S07]  /*2b50*/  IMAD.U32 R0, RZ, RZ, UR4 ;  /* 0x00000004ff007e24 */ /* 0x002fce000f8e00ff */
.L_x_47:
[----:B-1----:R1:W2:Y:S02]  /*2b60*/  SYNCS.PHASECHK.TRANS64.TRYWAIT P0, [R0+URZ], R2 ;  /* 0x00000002000075a7 */ /* 0x0022a400080011ff */
[----:B--2---:R-:W-:Y:S05]  /*2b70*/  @!P0 NANOSLEEP.SYNCS 0x989680 ;  /* 0x009896800000895d */ /* 0x004fea0003900000 */
[----:B------:R-:W2:Y:S02]  /*2b80*/  @!P0 SYNCS.PHASECHK.TRANS64 P0, [R0+URZ], R2 ;  /* 0x00000002000085a7 */ /* 0x000ea400080010ff */
[----:B--2---:R-:W-:Y:S05]  /*2b90*/  @P0 EXIT ;  /* 0x000000000000094d */ /* 0x004fea0003800000 */
[----:B------:R-:W-:Y:S05]  /*2ba0*/  BRA `(.L_x_47) ;  /* 0xfffffffc00ec7947 */ /* 0x000fea000383ffff */
.L_x_22:
[----:B------:R-:W1:Y:S02]  /*2bb0*/  S2UR UR4, SR_CgaCtaId ;  /* 0x00000000000479c3 */ /* 0x000e640000008800 */
[----:B-1----:R-:W-:-:S04]  /*2bc0*/  UISETP.NE.AND UP0, UPT, UR4, URZ, UPT ;  /* 0x000000ff0400728c */ /* 0x002fc8000bf05270 */
[----:B------:R-:W-:-:S09]  /*2bd0*/  UISETP.NE.OR UP0, UPT, UR13, 0x1, UP0 ;  /* 0x000000010d00788c */ /* 0x000fd20008705670 */
[----:B------:R-:W-:Y:S05]  /*2be0*/  BRA.U UP0, `(.L_x_48) ;  /* 0x00000005004c7547 */ /* 0x000fea000b800000 */
[----:B------:R-:W1:Y:S01]  /*2bf0*/  S2UR UR5, SR_CgaCtaId ;  /* 0x00000000000579c3 */ /* 0x000e620000008800 */
[----:B------:R-:W-:Y:S01]  /*2c00*/  UMOV UR4, 0x400 ;  /* 0x0000040000047882 */ /* 0x000fe20000000000 */
[----:B------:R-:W-:Y:S01]  /*2c10*/  ISETP.GE.U32.AND P2, PT, R0, 0x4, PT ;  /* 0x000000040000780c */ /* 0x000fe20003f46070 */
[----:B------:R-:W-:Y:S01]  /*2c20*/  IMAD.MOV.U32 R12, RZ, RZ, 0x1 ;  /* 0x00000001ff0c7424 */ /* 0x000fe200078e00ff */
[----:B------:R-:W-:Y:S02]  /*2c30*/  CS2R R10, SRZ ;  /* 0x00000000000a7805 */ /* 0x000fe4000001ff00 */
[----:B------:R-:W-:Y:S01]  /*2c40*/  CS2R R8, SRZ ;  /* 0x0000000000087805 */ /* 0x000fe2000001ff00 */
[----:B-1----:R-:W-:-:S03]  /*2c50*/  ULEA UR6, UR5, UR4, 0x18 ;  /* 0x0000000405067291 */ /* 0x002fc6000f8ec0ff */
[----:B------:R-:W-:-:S09]  /*2c60*/  UMOV UR5, URZ ;  /* 0x000000ff00057c82 */ /* 0x000fd20008000000 */
.L_x_52:
[----:B------:R-:W-:Y:S02]  /*2c70*/  LEA R2, R8, UR6, 0x3 ;  /* 0x0000000608027c11 */ /* 0x000fe4000f8e18ff */
[----:B------:R-:W-:-:S03]  /*2c80*/  SHF.L.U32 R4, R9, 0x1f, RZ ;  /* 0x0000001f09047819 */ /* 0x000fc600000006ff */
[----:B------:R-:W-:Y:S01]  /*2c90*/  VIADD R5, R2, 0xe0 ;  /* 0x000000e002057836 */ /* 0x000fe20000000000 */
[----:B------:R-:W1:Y:S02]  /*2ca0*/  SYNCS.PHASECHK.TRANS64.TRYWAIT P0, [R2+URZ+0xd0], R4 ;  /* 0x0000d004020075a7 */ /* 0x000e6400080011ff */
[----:B-1----:R-:W-:Y:S05]  /*2cb0*/  @!P0 BRA `(.L_x_49) ;  /* 0x0000004c00008947 */ /* 0x002fea0003800000 */
.L_x_126:
[----:B------:R-:W-:Y:S01]  /*2cc0*/  ULEA UR4, UR5, UR6, 0x3 ;  /* 0x0000000605047291 */ /* 0x000fe2000f8e18ff */
[----:B-1----:R-:W-:Y:S01]  /*2cd0*/  PRMT R2, RZ, 0x654, R5 ;  /* 0x00000654ff027816 */ /* 0x002fe20000000005 */
[----:B------:R-:W-:Y:S01]  /*2ce0*/  @!P2 IMAD.MOV.U32 R4, RZ, RZ, 0x10 ;  /* 0x00000010ff04a424 */ /* 0x000fe200078e00ff */
[----:B------:R-:W-:Y:S01]  /*2cf0*/  SHF.L.U32 R5, R12, 0x1f, RZ ;  /* 0x0000001f0c057819 */ /* 0x000fe200000006ff */
[----:B------:R-:W-:Y:S01]  /*2d00*/  UIADD3 UR7, UPT, UPT, UR4, 0x70, URZ ;  /* 0x0000007004077890 */ /* 0x000fe2000fffe0ff */
[----:B------:R1:W-:Y:S05]  /*2d10*/  SYNCS.ARRIVE.TRANS64.RED.A1T0 RZ, [R2+URZ], RZ ;  /* 0x000000ff02ff79a7 */ /* 0x0003ea00081004ff */
[----:B------:R-:W-:Y:S01]  /*2d20*/  IMAD.U32 R6, RZ, RZ, UR7 ;  /* 0x00000007ff067e24 */ /* 0x000fe2000f8e00ff */
[----:B------:R-:W2:Y:S04]  /*2d30*/  SYNCS.PHASECHK.TRANS64.TRYWAIT P0, [UR4+0x80], R5 ;  /* 0x00008005ff0075a7 */ /* 0x000ea80008001104 */
[----:B------:R-:W-:Y:S01]  /*2d40*/  PRMT R6, R0, 0x654, R6 ;  /* 0x0000065400067816 */ /* 0x000fe20000000006 */
[----:B-12---:R-:W-:Y:S06]  /*2d50*/  @!P0 BRA `(.L_x_50) ;  /* 0x0000004800ec8947 */ /* 0x006fec0003800000 */
.L_x_128:
[----:B------:R-:W-:Y:S01]  /*2d60*/  ULEA UR8, UR5, UR6, 0x4 ;  /* 0x0000000605087291 */ /* 0x000fe2000f8e20ff */
[----:B------:R-:W-:Y:S01]  /*2d70*/  SEL R3, R6, R3, !P2 ;  /* 0x0000000306037207 */ /* 0x000fe20005000000 */
[----:B------:R-:W-:Y:S01]  /*2d80*/  UIADD3 UR9, UPT, UPT, UR4, 0x70, URZ ;  /* 0x0000007004097890 */ /* 0x000fe2000fffe0ff */
[----:B-1----:R-:W-:Y:S01]  /*2d90*/  LEA R2, R11, UR6, 0x3 ;  /* 0x000000060b027c11 */ /* 0x002fe2000f8e18ff */
[----:B------:R-:W-:Y:S01]  /*2da0*/  UIADD3 UR8, UPT, UPT, UR8, 0x100, URZ ;  /* 0x0000010008087890 */ /* 0x000fe2000fffe0ff */
[----:B------:R1:W-:Y:S01]  /*2db0*/  @!P2 SYNCS.ARRIVE.TRANS64.RED RZ, [R3+URZ], R4 ;  /* 0x0000000403ffa9a7 */ /* 0x0003e200080004ff */
[----:B------:R-:W-:Y:S01]  /*2dc0*/  UIADD3 UR4, UPT, UPT, UR5, 0x1, URZ ;  /* 0x0000000105047890 */ /* 0x000fe2000fffe0ff */
[----:B------:R-:W-:-:S03]  /*2dd0*/  VIADD R8, R8, 0x1 ;  /* 0x0000000108087836 */ /* 0x000fc60000000000 */
[----:B------:R-:W-:Y:S02]  /*2de0*/  UISETP.NE.AND UP0, UPT, UR4, 0x2, UPT ;  /* 0x000000020400788c */ /* 0x000fe4000bf05270 */
[----:B------:R-:W-:Y:S01]  /*2df0*/  ISETP.NE.AND P0, PT, R8, 0x2, PT ;  /* 0x000000020800780c */ /* 0x000fe20003f05270 */
[----:B------:R-:W-:Y:S06]  /*2e00*/  UGETNEXTWORKID.BROADCAST [UR8], [UR9] ;  /* 0x00000000080073ca */ /* 0x000fec0008000100 */
[----:B------:R-:W-:Y:S02]  /*2e10*/  USEL UR7, URZ, 0x1, UP0 ;  /* 0x00000001ff077887 */ /* 0x000fe40008000000 */
[----:B------:R-:W-:-:S04]  /*2e20*/  USEL UR5, UR4, URZ, UP0 ;  /* 0x000000ff04057287 */ /* 0x000fc80008000000 */
[----:B------:R-:W-:Y:S02]  /*2e30*/  LOP3.LUT R12, R12, UR7, RZ, 0x3c, !PT ;  /* 0x000000070c0c7c12 */ /* 0x000fe4000f8e3cff */
[----:B-1----:R-:W-:-:S04]  /*2e40*/  SHF.L.U32 R4, R10, 0x1f, RZ ;  /* 0x0000001f0a047819 */ /* 0x002fc800000006ff */
[----:B------:R-:W1:Y:S02]  /*2e50*/  SYNCS.PHASECHK.TRANS64.TRYWAIT P1, [R2+URZ+0x70], R4 ;  /* 0x00007004020075a7 */ /* 0x000e6400080211ff */
[----:B-1----:R-:W-:Y:S05]  /*2e60*/  @!P1 BRA `(.L_x_51) ;  /* 0x0000004800c09947 */ /* 0x002fea0003800000 */
.L_x_129:
[C---:B-1----:R-:W-:Y:S01]  /*2e70*/  LEA R4, R11.reuse, UR6, 0x4 ;  /* 0x000000060b047c11 */ /* 0x042fe2000f8e20ff */
[----:B------:R-:W-:Y:S01]  /*2e80*/  VIADD R2, R2, 0x80 ;  /* 0x0000008002027836 */ /* 0x000fe20000000000 */
[----:B------:R-:W-:Y:S01]  /*2e90*/  SEL R8, R8, RZ, P0 ;  /* 0x000000ff08087207 */ /* 0x000fe20000000000 */
[----:B------:R-:W-:-:S03]  /*2ea0*/  VIADD R11, R11, 0x1 ;  /* 0x000000010b0b7836 */ /* 0x000fc60000000000 */
[----:B------:R-:W1:Y:S01]  /*2eb0*/  LDS.128 R4, [R4+0x100] ;  /* 0x0001000004047984 */ /* 0x000e620000000c00 */
[----:B------:R-:W-:Y:S02]  /*2ec0*/  PRMT R2, RZ, 0x654, R2 ;  /* 0x00000654ff027816 */ /* 0x000fe40000000002 */
[C---:B------:R-:W-:Y:S01]  /*2ed0*/  ISETP.NE.AND P1, PT, R11.reuse, 0x2, PT ;  /* 0x000000020b00780c */ /* 0x040fe20003f25270 */
[----:B------:R-:W-:Y:S01]  /*2ee0*/  @!PT LDS RZ, [RZ] ;  /* 0x00000000fffff984 */ /* 0x000fe20000000800 */
[----:B------:R-:W-:Y:S01]  /*2ef0*/  @!PT LDS RZ, [RZ] ;  /* 0x00000000fffff984 */ /* 0x000fe20000000800 */
[----:B------:R-:W-:Y:S01]  /*2f00*/  @!PT LDS RZ, [RZ] ;  /* 0x00000000fffff984 */ /* 0x000fe20000000800 */
[----:B------:R-:W-:Y:S01]  /*2f10*/  @!PT LDS RZ, [RZ] ;  /* 0x00000000fffff984 */ /* 0x000fe20000000800 */
[----:B------:R2:W-:Y:S06]  /*2f20*/  MEMBAR.ALL.CTA ;  /* 0x0000000000007992 */ /* 0x0005ec0000008000 */
[----:B--2---:R-:W2:Y:S01]  /*2f30*/  FENCE.VIEW.ASYNC.S ;  /* 0x00000000000073c6 */ /* 0x004ea20000000000 */
[----:B------:R-:W-:Y:S01]  /*2f40*/  SEL R11, R11, RZ, P1 ;  /* 0x000000ff0b0b7207 */ /* 0x000fe20000800000 */
[----:B--2---:R2:W-:Y:S01]  /*2f50*/  SYNCS.ARRIVE.TRANS64.RED.A1T0 RZ, [R2+URZ], RZ ;  /* 0x000000ff02ff79a7 */ /* 0x0045e200081004ff */
[----:B-1----:R-:W-:-:S02]  /*2f60*/  LOP3.LUT P3, RZ, R6, 0x1, RZ, 0xc0, !PT ;  /* 0x0000000106ff7812 */ /* 0x002fc4000786c0ff */
[----:B------:R-:W-:-:S04]  /*2f70*/  SEL R4, RZ, 0x1, P1 ;  /* 0x00000001ff047807 */ /* 0x000fc80000800000 */
[----:B------:R-:W-:Y:S02]  /*2f80*/  LOP3.LUT R10, R10, R4, RZ, 0x3c, !PT ;  /* 0x000000040a0a7212 */ /* 0x000fe400078e3cff */
[----:B--2---:R-:W-:-:S04]  /*2f90*/  SEL R2, RZ, 0x1, P0 ;  /* 0x00000001ff027807 */ /* 0x004fc80000000000 */
[----:B------:R-:W-:Y:S01]  /*2fa0*/  LOP3.LUT R9, R9, R2, RZ, 0x3c, !PT ;  /* 0x0000000209097212 */ /* 0x000fe200078e3cff */
[----:B------:R-:W-:Y:S06]  /*2fb0*/  @P3 BRA `(.L_x_52) ;  /* 0xfffffffc002c3947 */ /* 0x000fec000383ffff */
[----:B------:R-:W-:Y:S01]  /*2fc0*/  ULEA UR4, UR5, UR6, 0x3 ;  /* 0x0000000605047291 */ /* 0x000fe2000f8e18ff */
[----:B------:R-:W-:-:S08]  /*2fd0*/  SHF.L.U32 R2, R12, 0x1f, RZ ;  /* 0x0000001f0c027819 */ /* 0x000fd000000006ff */
[----:B------:R-:W1:Y:S02]  /*2fe0*/  SYNCS.PHASECHK.TRANS64 P0, [UR4+0x80], R2 ;  /* 0x00008002ff0075a7 */ /* 0x000e640008001004 */
[----:B-1----:R-:W-:Y:S05]  /*2ff0*/  @P0 BRA `(.L_x_53) ;  /* 0x0000000000080947 */ /* 0x002fea0003800000 */
[----:B------:R-:W1:Y:S02]  /*3000*/  SYNCS.PHASECHK.TRANS64.TRYWAIT P0, [UR4+0x80], R2 ;  /* 0x00008002ff0075a7 */ /* 0x000e640008001104 */
[----:B-1----:R-:W-:Y:S05]  /*3010*/  @!P0 BRA `(.L_x_54) ;  /* 0x0000004800688947 */ /* 0x002fea0003800000 */
.L_x_53:
[----:B------:R-:W-:-:S04]  /*3020*/  UIADD3 UR7, UPT, UPT, UR5, 0x1, URZ ;  /* 0x0000000105077890 */ /* 0x000fc8000fffe0ff */
[----:B------:R-:W-:-:S04]  /*3030*/  UISETP.NE.AND UP0, UPT, UR7, 0x2, UPT ;  /* 0x000000020700788c */ /* 0x000fc8000bf05270 */
[----:B------:R-:W-:Y:S02]  /*3040*/  USEL UR8, URZ, 0x1, UP0 ;  /* 0x00000001ff087887 */ /* 0x000fe40008000000 */
[----:B------:R-:W-:-:S04]  /*3050*/  USEL UR7, UR7, URZ, UP0 ;  /* 0x000000ff07077287 */ /* 0x000fc80008000000 */
[----:B------:R-:W-:Y:S01]  /*3060*/  ULEA UR7, UR7, UR6, 0x3 ;  /* 0x0000000607077291 */ /* 0x000fe2000f8e18ff */
[----:B-1----:R-:W-:-:S04]  /*3070*/  LOP3.LUT R2, R12, UR8, RZ, 0x3c, !PT ;  /* 0x000000080c027c12 */ /* 0x002fc8000f8e3cff */
[----:B------:R-:W-:-:S04]  /*3080*/  SHF.L.U32 R0, R2, 0x1f, RZ ;  /* 0x0000001f02007819 */ /* 0x000fc800000006ff */
[----:B------:R-:W1:Y:S02]  /*3090*/  SYNCS.PHASECHK.TRANS64 P0, [UR7+0x80], R0 ;  /* 0x00008000ff0075a7 */ /* 0x000e640008001007 */
[----:B-1----:R-:W-:Y:S05]  /*30a0*/  @P0 EXIT ;  /* 0x000000000000094d */ /* 0x002fea0003800000 */
[----:B------:R-:W-:Y:S02]  /*30b0*/  SHF.L.U32 R2, R2, 0x1f, RZ ;  /* 0x0000001f02027819 */ /* 0x000fe400000006ff */
[----:B------:R-:W-:-:S07]  /*30c0*/  MOV R0, UR7 ;  /* 0x0000000700007c02 */ /* 0x000fce0008000f00 */
.L_x_55:
[----:B-1----:R1:W2:Y:S02]  /*30d0*/  SYNCS.PHASECHK.TRANS64.TRYWAIT P0, [R0+URZ+0x80], R2 ;  /* 0x00008002000075a7 */ /* 0x0022a400080011ff */
[----:B--2---:R-:W-:Y:S05]  /*30e0*/  @!P0 NANOSLEEP.SYNCS 0x989680 ;  /* 0x009896800000895d */ /* 0x004fea0003900000 */
[----:B------:R-:W2:Y:S02]  /*30f0*/  @!P0 SYNCS.PHASECHK.TRANS64 P0, [R0+URZ+0x80], R2 ;  /* 0x00008002000085a7 */ /* 0x000ea400080010ff */
[----:B--2---:R-:W-:Y:S05]  /*3100*/  @P0 EXIT ;  /* 0x000000000000094d */ /* 0x004fea0003800000 */
[----:B------:R-:W-:Y:S05]  /*3110*/  BRA `(.L_x_55) ;  /* 0xfffffffc00ec7947 */ /* 0x000fea000383ffff */
.L_x_48:
[----:B------:R-:W-:Y:S05]  /*3120*/  BRA.U UP4, `(.L_x_56) ;  /* 0x0000001104887547 */ /* 0x000fea000b800000 */
[----:B------:R-:W1:Y:S01]  /*3130*/  S2UR UR7, SR_CgaCtaId ;  /* 0x00000000000779c3 */ /* 0x000e620000008800 */
[----:B------:R-:W-:Y:S01]  /*3140*/  UMOV UR4, 0x40 ;  /* 0x0000004000047882 */ /* 0x000fe20000000000 */
[----:B------:R-:W-:Y:S01]  /*3150*/  NOP ;  /* 0x0000000000007918 */ /* 0x000fe20000000000 */
[----:B------:R-:W-:Y:S01]  /*3160*/  UMOV UR6, 0x400 ;  /* 0x0000040000067882 */ /* 0x000fe20000000000 */
[----:B-1----:R-:W-:Y:S02]  /*3170*/  ULEA UR5, UR7, UR4, 0x18 ;  /* 0x0000000407057291 */ /* 0x002fe4000f8ec0ff */
[----:B------:R-:W-:-:S07]  /*3180*/  ULEA UR6, UR7, UR6, 0x18 ;  /* 0x0000000607067291 */ /* 0x000fce000f8ec0ff */
[----:B------:R-:W1:Y:S02]  /*3190*/  LDS.U8 R0, [UR5+0x1c] ;  /* 0x00001c05ff007984 */ /* 0x000e640008000000 */
[----:B-1----:R-:W-:-:S13]  /*31a0*/  ISETP.NE.AND P0, PT, R0, RZ, PT ;  /* 0x000000ff0000720c */ /* 0x002fda0003f05270 */
[----:B------:R-:W-:Y:S05]  /*31b0*/  @P0 BRA `(.L_x_57) ;  /* 0x0000000400080947 */ /* 0x000fea0003800000 */
[----:B------:R-:W-:Y:S02]  /*31c0*/  UISETP.NE.U32.AND UP1, UPT, UR27, 0x1, UPT ;  /* 0x000000011b00788c */ /* 0x000fe4000bf25070 */
[----:B------:R-:W-:-:S07]  /*31d0*/  UIADD3 UR7, UPT, UPT, UR5, 0x8, URZ ;  /* 0x0000000805077890 */ /* 0x000fce000fffe0ff */
[----:B------:R-:W-:Y:S05]  /*31e0*/  BRA.U !UP1, `(.L_x_58) ;  /* 0x00000001099c7547 */ /* 0x000fea000b800000 */
[----:B------:R-:W-:Y:S01]  /*31f0*/  ELECT P0, URZ, PT ;  /* 0x0000000000ff782f */ /* 0x000fe20003800000 */
[----:B------:R-:W-:-:S12]  /*3200*/  BSSY B0, `(.L_x_58) ;  /* 0x0000025000007945 */ /* 0x000fd80003800000 */
[----:B------:R-:W-:Y:S05]  /*3210*/  @!P0 BRA `(.L_x_59) ;  /* 0x00000000008c8947 */ /* 0x000fea0003800000 */
[----:B------:R-:W-:-:S05]  /*3220*/  UMOV UR4, 0x10 ;  /* 0x0000001000047882 */ /* 0x000fca0000000000 */
[----:B------:R-:W-:Y:S04]  /*3230*/  DEPBAR.LE SB1, 0x36 ;  /* 0x00009d800000791a */ /* 0x000fe80000000000 */
[----:B------:R-:W1:Y:S02]  /*3240*/  UTCATOMSWS.2CTA.FIND_AND_SET.ALIGN UP0, UR4, UR4 ;  /* 0x00000004000475e3 */ /* 0x000e640008200800 */
[----:B-1----:R-:W-:Y:S01]  /*3250*/  MOV R10, UR4 ;  /* 0x00000004000a7c02 */ /* 0x002fe20008000f00 */
[----:B------:R-:W-:Y:S06]  /*3260*/  BRA.U UP0, `(.L_x_60) ;  /* 0x0000000100187547 */ /* 0x000fec000b800000 */
.L_x_61:
[----:B------:R-:W-:Y:S05]  /*3270*/  NANOSLEEP 0x64 ;  /* 0x000000640000795d */ /* 0x000fea0003800000 */
[----:B------:R-:W-:-:S05]  /*3280*/  UMOV UR4, 0x10 ;  /* 0x0000001000047882 */ /* 0x000fca0000000000 */
[----:B------:R-:W-:Y:S04]  /*3290*/  DEPBAR.LE SB1, 0x36 ;  /* 0x00009d800000791a */ /* 0x000fe80000000000 */
[----:B------:R-:W1:Y:S02]  /*32a0*/  UTCATOMSWS.2CTA.FIND_AND_SET.ALIGN UP0, UR4, UR4 ;  /* 0x00000004000475e3 */ /* 0x000e640008200800 */
[----:B-1----:R-:W-:Y:S01]  /*32b0*/  MOV R10, UR4 ;  /* 0x00000004000a7c02 */ /* 0x002fe20008000f00 */
[----:B------:R-:W-:Y:S05]  /*32c0*/  BRA.U !UP0, `(.L_x_61) ;  /* 0xfffffffd08e87547 */ /* 0x000fea000b83ffff */
.L_x_60:
[----:B------:R-:W1:Y:S01]  /*32d0*/  LDS R6, [UR5+0x10] ;  /* 0x00001005ff067984 */ /* 0x000e620008000800 */
[----:B------:R-:W-:Y:S01]  /*32e0*/  IMAD.U32 R0, RZ, RZ, UR6 ;  /* 0x00000006ff007e24 */ /* 0x000fe2000f8e00ff */
[----:B------:R-:W-:-:S03]  /*32f0*/  MOV R4, UR29 ;  /* 0x0000001d00047c02 */ /* 0x000fc60008000f00 */
[----:B------:R-:W-:Y:S01]  /*3300*/  VIADD R0, R0, 0x120 ;  /* 0x0000012000007836 */ /* 0x000fe20000000000 */
[----:B-1----:R-:W-:-:S04]  /*3310*/  SHF.L.U32 R6, R6, 0x1f, RZ ;  /* 0x0000001f06067819 */ /* 0x002fc800000006ff */
[----:B------:R-:W1:Y:S02]  /*3320*/  SYNCS.PHASECHK.TRANS64.TRYWAIT P0, [UR5+0x8], R6 ;  /* 0x00000806ff0075a7 */ /* 0x000e640008001105 */
[----:B-1----:R-:W-:Y:S05]  /*3330*/  @P0 BRA `(.L_x_62) ;  /* 0x0000000000080947 */ /* 0x002fea0003800000 */
[----:B------:R-:W1:Y:S02]  /*3340*/  SYNCS.PHASECHK.TRANS64.TRYWAIT P0, [UR5+0x8], R6 ;  /* 0x00000806ff0075a7 */ /* 0x000e640008001105 */
[----:B-1----:R-:W-:Y:S05]  /*3350*/  @!P0 BRA `(.L_x_63) ;  /* 0x0000004400b08947 */ /* 0x002fea0003800000 */
.L_x_62:
[----:B------:R-:W-:Y:S01]  /*3360*/  PRMT R4, R4, 0x654, R0 ;  /* 0x0000065404047816 */ /* 0x000fe20000000000 */
[----:B------:R-:W-:Y:S01]  /*3370*/  HFMA2 R0, -RZ, RZ, 0, 5.9604644775390625e-08 ;  /* 0x00000001ff007431 */ /* 0x000fe200000001ff */
[----:B------:R-:W-:Y:S01]  /*3380*/  UPRMT UR4, UR29, 0x654, UR7 ;  /* 0x000006541d047896 */ /* 0x000fe20008000007 */
[----:B------:R-:W-:Y:S02]  /*3390*/  IMAD.MOV.U32 R8, RZ, RZ, 0xffff ;  /* 0x0000ffffff087424 */ /* 0x000fe400078e00ff */
[----:B-1----:R-:W-:Y:S02]  /*33a0*/  IMAD.MOV.U32 R6, RZ, RZ, 0x4 ;  /* 0x00000004ff067424 */ /* 0x002fe400078e00ff */
[----:B------:R-:W-:Y:S01]  /*33b0*/  IMAD.SHL.U32 R9, R10, 0x20, RZ ;  /* 0x000000200a097824 */ /* 0x000fe200078e00ff */
[----:B------:R-:W-:Y:S02]  /*33c0*/  MOV R5, UR4 ;  /* 0x0000000400057c02 */ /* 0x000fe40008000f00 */
[-C--:B------:R-:W-:Y:S01]  /*33d0*/  SHF.L.U32 R8, R8, R10.reuse, RZ ;  /* 0x0000000a08087219 */ /* 0x080fe200000006ff */
[----:B------:R1:W-:Y:S01]  /*33e0*/  SYNCS.ARRIVE.TRANS64.RED RZ, [UR4], R6 ;  /* 0x00000006ffff79a7 */ /* 0x0003e20008000404 */
[----:B------:R-:W-:Y:S01]  /*33f0*/  SHF.L.U32 R7, R0, R10, RZ ;  /* 0x0000000a00077219 */ /* 0x000fe200000006ff */
[----:B------:R1:W-:Y:S04]  /*3400*/  STS [UR6+0x120], R9 ;  /* 0x00012009ff007988 */ /* 0x0003e80008000806 */
[----:B------:R1:W-:Y:S04]  /*3410*/  STAS [R4.64], R10 ;  /* 0x0000000a04007dbd */ /* 0x0003e8000c0008ff */
[----:B------:R1:W-:Y:S04]  /*3420*/  ATOMS.OR RZ, [UR5+0x14], R8 ;  /* 0x00001408ffff798c */ /* 0x0003e8000b000005 */
[----:B------:R1:W-:Y:S04]  /*3430*/  ATOMS.OR RZ, [UR5+0x18], R7 ;  /* 0x00001807ffff798c */ /* 0x0003e8000b000005 */
[----:B------:R1:W-:Y:S02]  /*3440*/  ATOMS.XOR RZ, [UR5+0x10], R0 ;  /* 0x00001000ffff798c */ /* 0x0003e4000b800005 */
.L_x_59:
[----:B------:R-:W-:Y:S05]  /*3450*/  BSYNC B0 ;  /* 0x0000000000007941 */ /* 0x000fea0003800000 */
.L_x_58:
[----:B------:R-:W-:Y:S05]  /*3460*/  BRA.U UP1, `(.L_x_64) ;  /* 0x00000001016c7547 */ /* 0x000fea000b800000 */
[----:B------:R-:W-:-:S03]  /*3470*/  UMOV UR4, 0xffffffff ;  /* 0xffffffff00047882 */ /* 0x000fc60000000000 */
[----:B------:R-:W-:Y:S05]  /*3480*/  BRA.DIV UR4, `(.L_x_65) ;  /* 0x00000046047c7947 */ /* 0x000fea000b800000 */
[----:B------:R-:W-:-:S13]  /*3490*/  ELECT P0, URZ, PT ;  /* 0x0000000000ff782f */ /* 0x000fda0003800000 */
.L_x_133:
[----:B------:R-:W-:Y:S05]  /*34a0*/  @!P0 BRA `(.L_x_64) ;  /* 0x00000000005c8947 */ /* 0x000fea0003800000 */
[----:B-1----:R-:W1:Y:S02]  /*34b0*/  LDS R4, [UR5+0x10] ;  /* 0x00001005ff047984 */ /* 0x002e640008000800 */
[----:B-1----:R-:W-:-:S04]  /*34c0*/  SHF.L.U32 R4, R4, 0x1f, RZ ;  /* 0x0000001f04047819 */ /* 0x002fc800000006ff */
[----:B------:R-:W1:Y:S02]  /*34d0*/  SYNCS.PHASECHK.TRANS64.TRYWAIT P0, [UR5+0x8], R4 ;  /* 0x00000804ff0075a7 */ /* 0x000e640008001105 */
[----:B-1----:R-:W-:Y:S05]  /*34e0*/  @P0 BRA `(.L_x_66) ;  /* 0x0000000000080947 */ /* 0x002fea0003800000 */
[----:B------:R-:W1:Y:S02]  /*34f0*/  SYNCS.PHASECHK.TRANS64.TRYWAIT P0, [UR5+0x8], R4 ;  /* 0x00000804ff0075a7 */ /* 0x000e640008001105 */
[----:B-1----:R-:W-:Y:S05]  /*3500*/  @!P0 BRA `(.L_x_67) ;  /* 0x0000004400808947 */ /* 0x002fea0003800000 */
.L_x_66:
[----:B------:R-:W2:Y:S01]  /*3510*/  LDS R6, [UR6+0x120] ;  /* 0x00012006ff067984 */ /* 0x000ea20008000800 */
[----:B-1----:R-:W-:Y:S02]  /*3520*/  HFMA2 R0, -RZ, RZ, 0, 5.9604644775390625e-08 ;  /* 0x00000001ff007431 */ /* 0x002fe400000001ff */
[----:B------:R-:W-:Y:S01]  /*3530*/  IMAD.MOV.U32 R4, RZ, RZ, 0xffff ;  /* 0x0000ffffff047424 */ /* 0x000fe200078e00ff */
[----:B------:R-:W-:Y:S01]  /*3540*/  UPRMT UR4, UR29, 0x654, UR7 ;  /* 0x000006541d047896 */ /* 0x000fe20008000007 */
[----:B--2---:R-:W-:-:S03]  /*3550*/  IMAD.SHL.U32 R5, R6, 0x20, RZ ;  /* 0x0000002006057824 */ /* 0x004fc600078e00ff */
[-C--:B------:R-:W-:Y:S02]  /*3560*/  SHF.L.U32 R4, R4, R6.reuse, RZ ;  /* 0x0000000604047219 */ /* 0x080fe400000006ff */
[----:B------:R-:W-:Y:S01]  /*3570*/  SHF.L.U32 R6, R0, R6, RZ ;  /* 0x0000000600067219 */ /* 0x000fe200000006ff */
[----:B------:R2:W-:Y:S04]  /*3580*/  STS [UR6+0x120], R5 ;  /* 0x00012005ff007988 */ /* 0x0005e80008000806 */
[----:B------:R2:W-:Y:S04]  /*3590*/  ATOMS.OR RZ, [UR5+0x14], R4 ;  /* 0x00001404ffff798c */ /* 0x0005e8000b000005 */
[----:B------:R2:W-:Y:S01]  /*35a0*/  ATOMS.OR RZ, [UR5+0x18], R6 ;  /* 0x00001806ffff798c */ /* 0x0005e2000b000005 */
[----:B------:R-:W-:Y:S03]  /*35b0*/  SYNCS.ARRIVE.TRANS64.RED.A1T0 RZ, [UR4], RZ ;  /* 0x000000ffffff79a7 */ /* 0x000fe60008100404 */
[----:B------:R2:W-:Y:S01]  /*35c0*/  ATOMS.XOR RZ, [UR5+0x10], R0 ;  /* 0x00001000ffff798c */ /* 0x0005e2000b800005 */
[----:B------:R-:W-:Y:S05]  /*35d0*/  BRA `(.L_x_64) ;  /* 0x0000000000107947 */ /* 0x000fea0003800000 */
.L_x_57:
[----:B------:R-:W-:Y:S02]  /*35e0*/  MOV R0, 0xffffffff ;  /* 0xffffffff00007802 */ /* 0x000fe40000000f00 */
[----:B------:R-:W-:-:S03]  /*35f0*/  MOV R4, 0x3620 ;  /* 0x0000362000047802 */ /* 0x000fc60000000f00 */
[----:B------:R1:W-:Y:S04]  /*3600*/  STS [UR6+0x120], R0 ;  /* 0x00012000ff007988 */ /* 0x0003e80008000806 */
[----:B-1---5:R-:W-:Y:S05]  /*3610*/  CALL.REL.NOINC `($__internal_1_$__cuda_sm10x_tcgen05_guardrail_trap_phase_invalid_during_alloc) ;  /* 0x0000004800887944 */ /* 0x022fea0003c00000 */
.L_x_64:
[----:B------:R-:W-:Y:S05]  /*3620*/  WARPSYNC.ALL ;  /* 0x0000000000007948 */ /* 0x000fea0003800000 */
[----:B------:R-:W3:Y:S01]  /*3630*/  S2UR UR4, SR_CgaCtaId ;  /* 0x00000000000479c3 */ /* 0x000ee20000008800 */
[----:B------:R-:W-:Y:S01]  /*3640*/  UMOV UR13, 0x400 ;  /* 0x00000400000d7882 */ /* 0x000fe20000000000 */
[----:B------:R-:W-:-:S06]  /*3650*/  NOP ;  /* 0x0000000000007918 */ /* 0x000fcc0000000000 */
[----:B------:R-:W-:Y:S06]  /*3660*/  BAR.ARV 0x6, 0xa0 ;  /* 0x0182800000007b1d */ /* 0x000fec0000002000 */
[----:B------:R-:W4:Y:S01]  /*3670*/  LDCU UR6, c[0x0][0x38c] ;  /* 0x00007180ff0677ac */ /* 0x000f220008000800 */
[----:B------:R-:W-:Y:S01]  /*3680*/  LOP3.LUT R3, R3, 0xffff, RZ, 0xc0, !PT ;  /* 0x0000ffff03037812 */ /* 0x000fe200078ec0ff */
[----:B-1----:R-:W-:Y:S01]  /*3690*/  IMAD.MOV.U32 R9, RZ, RZ, 0x1 ;  /* 0x00000001ff097424 */ /* 0x002fe200078e00ff */
[----:B------:R-:W-:Y:S01]  /*36a0*/  LOP3.LUT R2, R2, 0xffff, RZ, 0xc0, !PT ;  /* 0x0000ffff02027812 */ /* 0x000fe200078ec0ff */
[----:B------:R-:W-:Y:S01]  /*36b0*/  IMAD.MOV.U32 R8, RZ, RZ, RZ ;  /* 0x000000ffff087224 */ /* 0x000fe200078e00ff */
[----:B------:R-:W-:Y:S01]  /*36c0*/  R2UR UR16, R3 ;  /* 0x00000000031072ca */ /* 0x000fe200000e0000 */
[----:B------:R-:W-:Y:S01]  /*36d0*/  UMOV UR20, URZ ;  /* 0x000000ff00147c82 */ /* 0x000fe20008000000 */
[----:B------:R-:W-:-:S02]  /*36e0*/  R2UR UR24, R2 ;  /* 0x00000000021872ca */ /* 0x000fc400000e0000 */
[----:B------:R-:W-:Y:S01]  /*36f0*/  CS2R R2, SRZ ;  /* 0x0000000000027805 */ /* 0x000fe2000001ff00 */
[----:B------:R-:W-:Y:S01]  /*3700*/  UMOV UR10, URZ ;  /* 0x000000ff000a7c82 */ /* 0x000fe20008000000 */
[----:B---3--:R-:W-:Y:S02]  /*3710*/  ULEA UR13, UR4, UR13, 0x18 ;  /* 0x0000000d040d7291 */ /* 0x008fe4000f8ec0ff */
[----:B------:R-:W-:Y:S02]  /*3720*/  UISETP.NE.AND UP3, UPT, UR27, URZ, UPT ;  /* 0x000000ff1b00728c */ /* 0x000fe4000bf65270 */
[----:B------:R-:W-:Y:S02]  /*3730*/  UIADD3 UR5, UPT, UPT, UR13, 0x4400, URZ ;  /* 0x000044000d057890 */ /* 0x000fe4000fffe0ff */
[----:B------:R-:W-:Y:S02]  /*3740*/  UIADD3 UR4, UPT, UPT, UR13, 0x9400, URZ ;  /* 0x000094000d047890 */ /* 0x000fe4000fffe0ff */
[----:B----4-:R-:W-:Y:S01]  /*3750*/  UIADD3 UR6, UPT, UPT, UR6, 0x1f, URZ ;  /* 0x0000001f06067890 */ /* 0x010fe2000fffe0ff */
[----:B--2---:R-:W1:Y:S01]  /*3760*/  LDS R0, [UR13+0x120] ;  /* 0x0001200dff007984 */ /* 0x004e620008000800 */
[----:B------:R-:W-:-:S02]  /*3770*/  USHF.R.U32.HI UR5, URZ, 0x4, UR5 ;  /* 0x00000004ff057899 */ /* 0x000fc40008011605 */
[----:B------:R-:W-:Y:S02]  /*3780*/  USHF.R.S32.HI UR21, URZ, 0x1f, UR6 ;  /* 0x0000001fff157899 */ /* 0x000fe40008011406 */
[----:B------:R-:W-:Y:S02]  /*3790*/  USHF.R.U32.HI UR4, URZ, 0x4, UR4 ;  /* 0x00000004ff047899 */ /* 0x000fe40008011604 */
[----:B------:R-:W-:Y:S02]  /*37a0*/  ULEA.HI UR21, UR21, UR6, URZ, 0x5 ;  /* 0x0000000615157291 */ /* 0x000fe4000f8f28ff */
[----:B------:R-:W-:Y:S02]  /*37b0*/  ULOP3.LUT UR5, UR5, 0x3fff, URZ, 0xc0, !UPT ;  /* 0x00003fff05057892 */ /* 0x000fe4000f8ec0ff */
[----:B------:R-:W-:Y:S02]  /*37c0*/  USHF.R.S32.HI UR21, URZ, 0x5, UR21 ;  /* 0x00000005ff157899 */ /* 0x000fe40008011415 */
[----:B------:R-:W-:-:S02]  /*37d0*/  ULOP3.LUT UR18, UR4, 0x3fff, URZ, 0xc0, !UPT ;  /* 0x00003fff04127892 */ /* 0x000fc4000f8ec0ff */
[----:B------:R-:W-:Y:S02]  /*37e0*/  UISETP.LT.AND UP0, UPT, UR21, 0x1, UPT ;  /* 0x000000011500788c */ /* 0x000fe4000bf01270 */
[----:B------:R-:W-:Y:S02]  /*37f0*/  ULOP3.LUT UR17, UR5, 0x10000, URZ, 0xfc, !UPT ;  /* 0x0001000005117892 */ /* 0x000fe4000f8efcff */
[----:B------:R-:W-:Y:S02]  /*3800*/  ULOP3.LUT UR18, UR18, 0x10000, URZ, 0xfc, !UPT ;  /* 0x0001000012127892 */ /* 0x000fe4000f8efcff */
[----:B------:R-:W-:Y:S01]  /*3810*/  USEL UR25, UR21, 0x1, !UP0 ;  /* 0x0000000115197887 */ /* 0x000fe2000c000000 */
[----:B------:R-:W-:Y:S01]  /*3820*/  UMOV UR11, URZ ;  /* 0x000000ff000b7c82 */ /* 0x000fe20008000000 */
[----:B------:R-:W-:Y:S01]  /*3830*/  UMOV UR22, 0x0 ;  /* 0x0000000000167882 */ /* 0x000fe20000000000 */
[----:B------:R-:W-:Y:S01]  /*3840*/  UMOV UR23, 0x10100490 ;  /* 0x1010049000177882 */ /* 0x000fe20000000000 */
[----:B-1----:R-:W-:-:S15]  /*3850*/  R2UR UR26, R0 ;  /* 0x00000000001a72ca */ /* 0x002fde00000e0000 */
.L_x_75:
[C---:B------:R-:W-:Y:S02]  /*3860*/  LEA R0, R8.reuse, UR13, 0x3 ;  /* 0x0000000d08007c11 */ /* 0x040fe4000f8e18ff */
[----:B------:R-:W-:Y:S02]  /*3870*/  SHF.L.U32 R4, R3, 0x1f, RZ ;  /* 0x0000001f03047819 */ /* 0x000fe400000006ff */
[----:B------:R-:W-:Y:S02]  /*3880*/  LEA R5, R8, UR13, 0x4 ;  /* 0x0000000d08057c11 */ /* 0x000fe4000f8e20ff */
[----:B------:R-:W1:Y:S02]  /*3890*/  SYNCS.PHASECHK.TRANS64.TRYWAIT P0, [R0+URZ+0x70], R4 ;  /* 0x00007004000075a7 */ /* 0x000e6400080011ff */
[----:B-1-3--:R-:W-:Y:S05]  /*38a0*/  @!P0 BRA `(.L_x_68) ;  /* 0x0000004000b08947 */ /* 0x00afea0003800000 */
.L_x_134:
[----:B-1----:R-:W1:Y:S01]  /*38b0*/  LDS.128 R4, [R5+0x100] ;  /* 0x0001000005047984 */ /* 0x002e620000000c00 */
[----:B------:R-:W-:Y:S02]  /*38c0*/  VIADD R0, R0, 0x80 ;  /* 0x0000008000007836 */ /* 0x000fe40000000000 */
[----:B------:R-:W-:Y:S01]  /*38d0*/  VIADD R8, R8, 0x1 ;  /* 0x0000000108087836 */ /* 0x000fe20000000000 */
[----:B------:R-:W-:Y:S01]  /*38e0*/  @!PT LDS RZ, [RZ] ;  /* 0x00000000fffff984 */ /* 0x000fe20000000800 */
[----:B------:R-:W-:Y:S01]  /*38f0*/  @!PT LDS RZ, [RZ] ;  /* 0x00000000fffff984 */ /* 0x000fe20000000800 */
[----:B------:R-:W-:Y:S01]  /*3900*/  @!PT LDS RZ, [RZ] ;  /* 0x00000000fffff984 */ /* 0x000fe20000000800 */
[----:B------:R-:W-:Y:S01]  /*3910*/  @!PT LDS RZ, [RZ] ;  /* 0x00000000fffff984 */ /* 0x000fe20000000800 */
[----:B------:R2:W-:Y:S06]  /*3920*/  MEMBAR.ALL.CTA ;  /* 0x0000000000007992 */ /* 0x0005ec0000008000 */
[----:B--2---:R-:W2:Y:S01]  /*3930*/  FENCE.VIEW.ASYNC.S ;  /* 0x00000000000073c6 */ /* 0x004ea20000000000 */
[----:B------:R-:W-:-:S04]  /*3940*/  PRMT R0, RZ, 0x654, R0 ;  /* 0x00000654ff007816 */ /* 0x000fc80000000000 */
[----:B--2---:R2:W-:Y:S01]  /*3950*/  SYNCS.ARRIVE.TRANS64.RED.A1T0 RZ, [R0+URZ], RZ ;  /* 0x000000ff00ff79a7 */ /* 0x0045e200081004ff */
[----:B-1----:R-:W-:Y:S01]  /*3960*/  LOP3.LUT P1, RZ, R6, 0x1, RZ, 0xc0, !PT ;  /* 0x0000000106ff7812 */ /* 0x002fe2000782c0ff */
[----:B--2---:R-:W-:-:S12]  /*3970*/  BRA.U UP3, `(.L_x_69) ;  /* 0x0000000103cc7547 */ /* 0x004fd8000b800000 */
[----:B------:R-:W1:Y:S01]  /*3980*/  LDCU UR4, c[0x0][0x38c] ;  /* 0x00007180ff0477ac */ /* 0x000e620008000800 */
[----:B------:R-:W-:Y:S02]  /*3990*/  PLOP3.LUT P2, PT, PT, PT, PT, 0x80, 0x8 ;  /* 0x000000000008781c */ /* 0x000fe40003f4f070 */
[----:B------:R-:W-:Y:S01]  /*39a0*/  SHF.L.U32 R4, R9, 0x1f, RZ ;  /* 0x0000001f09047819 */ /* 0x000fe200000006ff */
[----:B------:R-:W-:Y:S02]  /*39b0*/  ULEA UR19, UR20, UR13, 0x3 ;  /* 0x0000000d14137291 */ /* 0x000fe4000f8e18ff */
[----:B-1----:R-:W-:-:S06]  /*39c0*/  UISETP.GE.AND UP0, UPT, UR4, 0x1, UPT ;  /* 0x000000010400788c */ /* 0x002fcc000bf06270 */
[----:B------:R-:W-:-:S05]  /*39d0*/  PLOP3.LUT P0, PT, PT, PT, UP0, 0x80, 0x8 ;  /* 0x000000000008781c */ /* 0x000fca0003f0f008 */
[----:B------:R-:W-:-:S08]  /*39e0*/  @UP0 ULEA UR4, UR10, UR13, 0x3 ;  /* 0x0000000d0a040291 */ /* 0x000fd0000f8e18ff */
[----:B------:R-:W-:-:S04]  /*39f0*/  @P0 SHF.L.U32 R0, R2, 0x1f, RZ ;  /* 0x0000001f02000819 */ /* 0x000fc800000006ff */
[----:B------:R1:W2:Y:S01]  /*3a00*/  @P0 SYNCS.PHASECHK.TRANS64.TRYWAIT P2, [UR4], R0 ;  /* 0x00000000ff0005a7 */ /* 0x0002a20008041104 */
[----:B------:R-:W3:Y:S02]  /*3a10*/  SYNCS.PHASECHK.TRANS64.TRYWAIT P0, [UR19+0xb0], R4 ;  /* 0x0000b004ff0075a7 */ /* 0x000ee40008001113 */
[----:B-123--:R-:W-:Y:S05]  /*3a20*/  @!P0 BRA `(.L_x_70) ;  /* 0x0000004000648947 */ /* 0x00efea0003800000 */
.L_x_136:
[----:B------:R-:W-:Y:S01]  /*3a30*/  UMOV UR14, UR11 ;  /* 0x0000000b000e7c82 */ /* 0x000fe20008000000 */
[----:B------:R-:W-:Y:S05]  /*3a40*/  BRA.U !UP0, `(.L_x_71) ;  /* 0x0000000108887547 */ /* 0x000fea000b800000 */
[----:B------:R-:W-:Y:S02]  /*3a50*/  UIADD3 UR14, UPT, UPT, UR25, UR11, URZ ;  /* 0x0000000b190e7290 */ /* 0x000fe4000fffe0ff */
[----:B------:R-:W-:Y:S02]  /*3a60*/  ULEA UR15, UR20, UR26, 0x6 ;  /* 0x0000001a140f7291 */ /* 0x000fe4000f8e30ff */
[----:B------:R-:W-:Y:S01]  /*3a70*/  UPLOP3.LUT UP2, UPT, UPT, UPT, UPT, 0x40, 0x4 ;  /* 0x000000000004789c */ /* 0x000fe20003f4e870 */
[----:B------:R-:W-:Y:S01]  /*3a80*/  UMOV UR12, UR21 ;  /* 0x00000015000c7c82 */ /* 0x000fe20008000000 */
[----:B------:R-:W-:-:S09]  /*3a90*/  UMOV UR5, UR10 ;  /* 0x0000000a00057c82 */ /* 0x000fd20008000000 */
.L_x_74:
[----:B--2---:R-:W-:Y:S01]  /*3aa0*/  ULEA UR6, UR5, UR13, 0x3 ;  /* 0x0000000d05067291 */ /* 0x004fe2000f8e18ff */
[----:B---3--:R-:W-:Y:S11]  /*3ab0*/  @P2 BRA `(.L_x_72) ;  /* 0x00000000000c2947 */ /* 0x008ff60003800000 */
[----:B-1----:R-:W-:Y:S04]  /*3ac0*/  SHF.L.U32 R4, R2, 0x1f, RZ ;  /* 0x0000001f02047819 */ /* 0x002fe800000006ff */
[----:B------:R-:W1:Y:S02]  /*3ad0*/  SYNCS.PHASECHK.TRANS64.TRYWAIT P0, [UR6], R4 ;  /* 0x00000004ff0075a7 */ /* 0x000e640008001106 */
[----:B-1----:R-:W-:Y:S05]  /*3ae0*/  @!P0 BRA `(.L_x_73) ;  /* 0x00000040004c8947 */ /* 0x002fea0003800000 */
.L_x_72:
[----:B------:R-:W-:Y:S01]  /*3af0*/  UISETP.NE.AND UP0, UPT, UR12, 0x1, UPT ;  /* 0x000000010c00788c */ /* 0x000fe2000bf05270 */
[----:B------:R-:W-:Y:S01]  /*3b00*/  PLOP3.LUT P2, PT, PT, PT, PT, 0x80, 0x8 ;  /* 0x000000000008781c */ /* 0x000fe20003f4f070 */
[----:B------:R-:W-:Y:S02]  /*3b10*/  UIADD3 UR4, UPT, UPT, UR5, 0x1, URZ ;  /* 0x0000000105047890 */ /* 0x000fe4000fffe0ff */
[----:B------:R-:W-:Y:S02]  /*3b20*/  ULEA UR8, UR5, UR18, 0x6 ;  /* 0x0000001205087291 */ /* 0x000fe4000f8e30ff */
[----:B------:R-:W-:Y:S01]  /*3b30*/  UISETP.NE.AND UP1, UPT, UR4, 0x5, UPT ;  /* 0x000000050400788c */ /* 0x000fe2000bf25270 */
[----:B------:R-:W-:Y:S01]  /*3b40*/  PLOP3.LUT P0, PT, PT, PT, UP0, 0x80, 0x8 ;  /* 0x000000000008781c */ /* 0x000fe20003f0f008 */
[----:B------:R-:W-:Y:S02]  /*3b50*/  UIADD3 UR11, UPT, UPT, UR11, 0x1, URZ ;  /* 0x000000010b0b7890 */ /* 0x000fe4000fffe0ff */
[----:B------:R-:W-:Y:S02]  /*3b60*/  USEL UR7, URZ, 0x1, UP1 ;  /* 0x00000001ff077887 */ /* 0x000fe40008800000 */
[----:B------:R-:W-:Y:S01]  /*3b70*/  USEL UR10, UR4, URZ, UP1 ;  /* 0x000000ff040a7287 */ /* 0x000fe20008800000 */
[----:B------:R-:W-:Y:S01]  /*3b80*/  UMOV UR9, 0xc0004010 ;  /* 0xc000401000097882 */ /* 0x000fe20000000000 */
[----:B------:R-:W-:Y:S02]  /*3b90*/  UIADD3 UR12, UPT, UPT, UR12, -0x1, URZ ;  /* 0xffffffff0c0c7890 */ /* 0x000fe4000fffe0ff */
[----:B------:R-:W-:Y:S01]  /*3ba0*/  LOP3.LUT R2, R2, UR7, RZ, 0x3c, !PT ;  /* 0x0000000702027c12 */ /* 0x000fe2000f8e3cff */
[----:B------:R-:W-:Y:S01]  /*3bb0*/  @UP0 ULEA UR4, UR10, UR13, 0x3 ;  /* 0x0000000d0a040291 */ /* 0x000fe2000f8e18ff */
[----:B------:R-:W-:Y:S02]  /*3bc0*/  UMOV UR7, 0xc0004010 ;  /* 0xc000401000077882 */ /* 0x000fe40000000000 */
[----:B-1----:R-:W-:Y:S01]  /*3bd0*/  @P0 SHF.L.U32 R0, R2, 0x1f, RZ ;  /* 0x0000001f02000819 */ /* 0x002fe200000006ff */
[----:B------:R-:W-:Y:S05]  /*3be0*/  UISETP.NE.AND UP0, UPT, UR11, UR14, UPT ;  /* 0x0000000e0b00728c */ /* 0x000fea000bf05270 */
[----:B------:R2:W3:Y:S01]  /*3bf0*/  @P0 SYNCS.PHASECHK.TRANS64.TRYWAIT P2, [UR4], R0 ;  /* 0x00000000ff0005a7 */ /* 0x0004e20008041104 */
[----:B------:R-:W-:Y:S02]  /*3c00*/  UIADD3 UR4, UPT, UPT, UR6, 0x28, URZ ;  /* 0x0000002806047890 */ /* 0x000fe4000fffe0ff */
[----:B------:R-:W-:Y:S03]  /*3c10*/  ULEA UR6, UR5, UR17, 0x8 ;  /* 0x0000001105067291 */ /* 0x000fe6000f8e40ff */
[----:B------:R-:W-:Y:S06]  /*3c20*/  UMOV UR5, UR10 ;  /* 0x0000000a00057c82 */ /* 0x000fec0008000000 */
[----:B------:R2:W-:Y:S01]  /*3c30*/  UTCQMMA.2CTA gdesc[UR6], gdesc[UR8], tmem[UR15], tmem[UR22], idesc[UR23], UP2 ;  /* 0x00ff1608060075ea */ /* 0x0005e2000920030f */
[----:B------:R-:W-:Y:S01]  /*3c40*/  UPLOP3.LUT UP2, UPT, UPT, UPT, UPT, 0x80, 0x8 ;  /* 0x000000000008789c */ /* 0x000fe20003f4f070 */
[----:B------:R2:W-:Y:S01]  /*3c50*/  UTCBAR.2CTA.MULTICAST [UR4], URZ, UR16 ;  /* 0x000000ff040073e9 */ /* 0x0005e20008200810 */
[----:B------:R-:W-:Y:S09]  /*3c60*/  BRA.U UP0, `(.L_x_74) ;  /* 0xfffffffd008c7547 */ /* 0x000ff2000b83ffff */
.L_x_71:
[----:B--2---:R-:W-:Y:S01]  /*3c70*/  UIADD3 UR4, UPT, UPT, UR19, 0x90, URZ ;  /* 0x0000009013047890 */ /* 0x004fe2000fffe0ff */
[----:B------:R-:W-:-:S08]  /*3c80*/  UMOV UR11, UR14 ;  /* 0x0000000e000b7c82 */ /* 0x000fd00008000000 */
[----:B------:R2:W-:Y:S01]  /*3c90*/  UTCBAR.2CTA.MULTICAST [UR4], URZ, UR24 ;  /* 0x000000ff040073e9 */ /* 0x0005e20008200818 */
[----:B------:R-:W-:Y:S02]  /*3ca0*/  NOP ;  /* 0x0000000000007918 */ /* 0x000fe40000000000 */
.L_x_69:
[----:B--2---:R-:W-:Y:S01]  /*3cb0*/  UIADD3 UR4, UPT, UPT, UR20, 0x1, URZ ;  /* 0x0000000114047890 */ /* 0x004fe2000fffe0ff */
[----:B------:R-:W-:-:S03]  /*3cc0*/  ISETP.NE.AND P0, PT, R8, 0x2, PT ;  /* 0x000000020800780c */ /* 0x000fc60003f05270 */
[----:B------:R-:W-:Y:S01]  /*3cd0*/  UISETP.NE.AND UP0, UPT, UR4, 0x4, UPT ;  /* 0x000000040400788c */ /* 0x000fe2000bf05270 */
[----:B-1----:R-:W-:Y:S02]  /*3ce0*/  SEL R0, RZ, 0x1, P0 ;  /* 0x00000001ff007807 */ /* 0x002fe40000000000 */
[----:B------:R-:W-:Y:S01]  /*3cf0*/  SEL R8, R8, RZ, P0 ;  /* 0x000000ff08087207 */ /* 0x000fe20000000000 */
[----:B------:R-:W-:Y:S01]  /*3d00*/  USEL UR5, URZ, 0x1, UP0 ;  /* 0x00000001ff057887 */ /* 0x000fe20008000000 */
[----:B------:R-:W-:Y:S01]  /*3d10*/  LOP3.LUT R3, R3, R0, RZ, 0x3c, !PT ;  /* 0x0000000003037212 */ /* 0x000fe200078e3cff */
[----:B------:R-:W-:-:S04]  /*3d20*/  USEL UR20, UR4, URZ, UP0 ;  /* 0x000000ff04147287 */ /* 0x000fc80008000000 */
[----:B------:R-:W-:Y:S01]  /*3d30*/  LOP3.LUT R9, R9, UR5, RZ, 0x3c, !PT ;  /* 0x0000000509097c12 */ /* 0x000fe2000f8e3cff */
[----:B------:R-:W-:Y:S07]  /*3d40*/  @P1 BRA `(.L_x_75) ;  /* 0xfffffff800c41947 */ /* 0x000fee000383ffff */
[----:B------:R-:W1:Y:S01]  /*3d50*/  S2UR UR8, SR_CgaCtaId ;  /* 0x00000000000879c3 */ /* 0x000e620000008800 */
[----:B------:R-:W-:Y:S01]  /*3d60*/  ELECT P0, URZ, PT ;  /* 0x0000000000ff782f */ /* 0x000fe20003800000 */
[----:B------:R-:W-:Y:S01]  /*3d70*/  HFMA2 R0, -RZ, RZ, 0, 5.9604644775390625e-08 ;  /* 0x00000001ff007431 */ /* 0x000fe200000001ff */
[----:B------:R-:W-:-:S05]  /*3d80*/  UMOV UR4, 0x40 ;  /* 0x0000004000047882 */ /* 0x000fca0000000000 */
[----:B------:R-:W-:Y:S01]  /*3d90*/  UVIRTCOUNT.DEALLOC.SMPOOL 0x80 ;  /* 0x000000800000784c */ /* 0x000fe20000000000 */
[----:B------:R-:W-:Y:S02]  /*3da0*/  UISETP.NE.AND UP1, UPT, UR27, URZ, UPT ;  /* 0x000000ff1b00728c */ /* 0x000fe4000bf25270 */
[----:B-1----:R-:W-:-:S09]  /*3db0*/  ULEA UR8, UR8, UR4, 0x18 ;  /* 0x0000000408087291 */ /* 0x002fd2000f8ec0ff */
[----:B------:R1:W-:Y:S01]  /*3dc0*/  @P0 STS.U8 [UR8+0x1c], R0 ;  /* 0x00001c00ff000988 */ /* 0x0003e20008000008 */
[----:B------:R-:W-:Y:S05]  /*3dd0*/  BRA.U UP1, `(.L_x_76) ;  /* 0x0000000101a07547 */ /* 0x000fea000b800000 */
[----:B------:R-:W-:Y:S01]  /*3de0*/  UIADD3 UR7, UPT, UPT, UR13, 0xb0, URZ ;  /* 0x000000b00d077890 */ /* 0x000fe2000fffe0ff */
[----:B------:R-:W-:-:S03]  /*3df0*/  SHF.L.U32 R2, R9, 0x1f, RZ ;  /* 0x0000001f09027819 */ /* 0x000fc600000006ff */
[----:B------:R-:W-:-:S09]  /*3e00*/  ULEA UR4, UR20, UR7, 0x3 ;  /* 0x0000000714047291 */ /* 0x000fd2000f8e18ff */
[----:B------:R-:W2:Y:S02]  /*3e10*/  SYNCS.PHASECHK.TRANS64.TRYWAIT P0, [UR4], R2 ;  /* 0x00000002ff0075a7 */ /* 0x000ea40008001104 */
[----:B--2---:R-:W-:Y:S05]  /*3e20*/  @!P0 BRA `(.L_x_77) ;  /* 0x0000003c00948947 */ /* 0x004fea0003800000 */
.L_x_139:
        /* <DEDUP_REMOVED lines=9> */
.L_x_141:
        /* <DEDUP_REMOVED lines=9> */
.L_x_143:
[----:B------:R-:W-:-:S04]  /*3f50*/  UIADD3 UR4, UPT, UPT, UR4, 0x1, URZ ;  /* 0x0000000104047890 */ /* 0x000fc8000fffe0ff */
[----:B------:R-:W-:-:S04]  /*3f60*/  UISETP.NE.AND UP0, UPT, UR4, 0x4, UPT ;  /* 0x000000040400788c */ /* 0x000fc8000bf05270 */
[----:B------:R-:W-:Y:S02]  /*3f70*/  USEL UR5, URZ, 0x1, UP0 ;  /* 0x00000001ff057887 */ /* 0x000fe40008000000 */
[----:B------:R-:W-:-:S04]  /*3f80*/  USEL UR4, UR4, URZ, UP0 ;  /* 0x000000ff04047287 */ /* 0x000fc80008000000 */
[----:B------:R-:W-:Y:S01]  /*3f90*/  ULEA UR4, UR4, UR7, 0x3 ;  /* 0x0000000704047291 */ /* 0x000fe2000f8e18ff */
[----:B------:R-:W-:-:S04]  /*3fa0*/  LOP3.LUT R2, R2, UR5, RZ, 0x3c, !PT ;  /* 0x0000000502027c12 */ /* 0x000fc8000f8e3cff */
[----:B------:R-:W-:Y:S01]  /*3fb0*/  SHF.L.U32 R2, R2, 0x1f, RZ ;  /* 0x0000001f02027819 */ /* 0x000fe200000006ff */
[----:B-1----:R-:W-:-:S04]  /*3fc0*/  IMAD.U32 R0, RZ, RZ, UR4 ;  /* 0x00000004ff007e24 */ /* 0x002fc8000f8e00ff */
[----:B------:R1:W2:Y:S03]  /*3fd0*/  SYNCS.PHASECHK.TRANS64.TRYWAIT P0, [R0+URZ], R2 ;  /* 0x00000002000075a7 */ /* 0x0002a600080011ff */
[----:B--2---:R-:W-:Y:S05]  /*3fe0*/  @!P0 NANOSLEEP.SYNCS 0x989680 ;  /* 0x009896800000895d */ /* 0x004fea0003900000 */
[----:B------:R-:W2:Y:S02]  /*3ff0*/  @!P0 SYNCS.PHASECHK.TRANS64 P0, [R0+URZ], R2 ;  /* 0x00000002000085a7 */ /* 0x000ea400080010ff */
[----:B--2---:R-:W-:Y:S05]  /*4000*/  @P0 BRA `(.L_x_80) ;  /* 0x0000000000200947 */ /* 0x004fea0003800000 */
.L_x_81:
[----:B--2---:R2:W4:Y:S02]  /*4010*/  SYNCS.PHASECHK.TRANS64.TRYWAIT P0, [R0+URZ], R2 ;  /* 0x00000002000075a7 */ /* 0x00452400080011ff */
[----:B----4-:R-:W-:Y:S05]  /*4020*/  @!P0 NANOSLEEP.SYNCS 0x989680 ;  /* 0x009896800000895d */ /* 0x010fea0003900000 */
[----:B------:R-:W4:Y:S02]  /*4030*/  @!P0 SYNCS.PHASECHK.TRANS64 P0, [R0+URZ], R2 ;  /* 0x00000002000085a7 */ /* 0x000f2400080010ff */
[----:B----4-:R-:W-:Y:S05]  /*4040*/  @!P0 BRA `(.L_x_81) ;  /* 0xfffffffc00f08947 */ /* 0x010fea000383ffff */
[----:B------:R-:W-:Y:S05]  /*4050*/  BRA `(.L_x_80) ;  /* 0x00000000000c7947 */ /* 0x000fea0003800000 */
.L_x_76:
[----:B------:R-:W-:-:S04]  /*4060*/  UIADD3 UR4, UPT, UPT, UR13, 0xf0, URZ ;  /* 0x000000f00d047890 */ /* 0x000fc8000fffe0ff */
[----:B------:R-:W-:-:S09]  /*4070*/  UPRMT UR4, UR29, 0x654, UR4 ;  /* 0x000006541d047896 */ /* 0x000fd20008000004 */
[----:B------:R-:W-:Y:S03]  /*4080*/  SYNCS.ARRIVE.TRANS64.RED.A1T0 RZ, [UR4], RZ ;  /* 0x000000ffffff79a7 */ /* 0x000fe60008100404 */
.L_x_80:
[----:B-12---:R-:W-:Y:S01]  /*4090*/  SHF.L.U32 R2, RZ, 0x1f, RZ ;  /* 0x0000001fff027819 */ /* 0x006fe200000006ff */
[----:B------:R-:W-:Y:S01]  /*40a0*/  UIADD3 UR4, UPT, UPT, UR13, 0xf0, URZ ;  /* 0x000000f00d047890 */ /* 0x000fe2000fffe0ff */
[----:B------:R-:W-:Y:S02]  /*40b0*/  PLOP3.LUT P0, PT, PT, PT, UP1, 0x80, 0x8 ;  /* 0x000000000008781c */ /* 0x000fe40003f0f018 */
[----:B------:R-:W1:Y:S02]  /*40c0*/  SYNCS.PHASECHK.TRANS64.TRYWAIT P1, [UR13+0xf0], R2 ;  /* 0x0000f002ff0075a7 */ /* 0x000e64000802110d */
[----:B-1----:R-:W-:Y:S09]  /*40d0*/  @!P1 BRA `(.L_x_82) ;  /* 0x0000003c00309947 */ /* 0x002ff20003800000 */
.L_x_145:
[----:B------:R-:W-:Y:S01]  /*40e0*/  @!UP1 UPRMT UR4, UR29, 0x654, UR4 ;  /* 0x000006541d049896 */ /* 0x000fe20008000004 */
[----:B------:R-:W-:Y:S01]  /*40f0*/  UMOV UR5, 0xffff ;  /* 0x0000ffff00057882 */ /* 0x000fe20000000000 */
[----:B------:R-:W-:-:S07]  /*4100*/  UMOV UR6, 0x1 ;  /* 0x0000000100067882 */ /* 0x000fce0000000000 */
[----:B------:R-:W-:Y:S01]  /*4110*/  @!P0 SYNCS.ARRIVE.TRANS64.RED.A1T0 RZ, [UR4], RZ ;  /* 0x000000ffffff89a7 */ /* 0x000fe20008100404 */
[----:B------:R-:W-:Y:S01]  /*4120*/  NOP ;  /* 0x0000000000007918 */ /* 0x000fe20000000000 */
[----:B-1----:R-:W1:Y:S01]  /*4130*/  LDS R0, [UR8+0x14] ;  /* 0x00001408ff007984 */ /* 0x002e620008000800 */
[----:B------:R-:W-:-:S04]  /*4140*/  ULOP3.LUT UR4, UR26, 0xffff, URZ, 0xc0, !UPT ;  /* 0x0000ffff1a047892 */ /* 0x000fc8000f8ec0ff */
[----:B------:R-:W-:-:S04]  /*4150*/  USHF.R.U32.HI UR4, URZ, 0x5, UR4 ;  /* 0x00000005ff047899 */ /* 0x000fc80008011604 */
[----:B------:R-:W-:Y:S02]  /*4160*/  USHF.L.U32 UR5, UR5, UR4, URZ ;  /* 0x0000000405057299 */ /* 0x000fe400080006ff */
[----:B------:R-:W-:-:S04]  /*4170*/  USHF.L.U32 UR4, UR6, UR4, URZ ;  /* 0x0000000406047299 */ /* 0x000fc800080006ff */
[----:B-1----:R-:W-:-:S04]  /*4180*/  LOP3.LUT R0, R0, UR5, RZ, 0xc0, !PT ;  /* 0x0000000500007c12 */ /* 0x002fc8000f8ec0ff */
[----:B------:R-:W-:-:S13]  /*4190*/  ISETP.NE.AND P0, PT, R0, UR5, PT ;  /* 0x0000000500007c0c */ /* 0x000fda000bf05270 */
[----:B------:R-:W-:Y:S05]  /*41a0*/  @P0 BRA `(.L_x_83) ;  /* 0x0000000000580947 */ /* 0x000fea0003800000 */
[----:B------:R-:W1:Y:S02]  /*41b0*/  LDS R0, [UR8+0x18] ;  /* 0x00001808ff007984 */ /* 0x000e640008000800 */
[----:B-1----:R-:W-:-:S04]  /*41c0*/  LOP3.LUT R0, R0, UR4, RZ, 0xc0, !PT ;  /* 0x0000000400007c12 */ /* 0x002fc8000f8ec0ff */
[----:B------:R-:W-:-:S13]  /*41d0*/  ISETP.NE.AND P0, PT, R0, UR4, PT ;  /* 0x0000000400007c0c */ /* 0x000fda000bf05270 */
[----:B------:R-:W-:Y:S05]  /*41e0*/  @P0 BRA `(.L_x_84) ;  /* 0x00000000003c0947 */ /* 0x000fea0003800000 */
[----:B------:R-:W1:Y:S01]  /*41f0*/  S2R R2, SR_LANEID ;  /* 0x0000000000027919 */ /* 0x000e620000000000 */
[----:B------:R-:W-:-:S06]  /*4200*/  ULOP3.LUT UR5, URZ, UR5, URZ, 0x33, !UPT ;  /* 0x00000005ff057292 */ /* 0x000fcc000f8e33ff */
[----:B------:R-:W-:-:S04]  /*4210*/  IMAD.U32 R0, RZ, RZ, UR5 ;  /* 0x00000005ff007e24 */ /* 0x000fc8000f8e00ff */
[----:B------:R2:W4:Y:S02]  /*4220*/  REDUX UR7, R0 ;  /* 0x00000000000773c4 */ /* 0x0005240000000000 */
[----:B------:R1:W-:Y:S01]  /*4230*/  UTCATOMSWS.AND URZ, UR5 ;  /* 0x0000000500ff79e3 */ /* 0x0003e20008000000 */
[----:B--2---:R-:W-:Y:S01]  /*4240*/  LOP3.LUT R0, RZ, UR4, RZ, 0x33, !PT ;  /* 0x00000004ff007c12 */ /* 0x004fe2000f8e33ff */
[----:B------:R-:W-:Y:S02]  /*4250*/  VOTEU.ANY UR4, UPT, PT ;  /* 0x0000000000047886 */ /* 0x000fe400038e0100 */
[----:B------:R-:W-:Y:S02]  /*4260*/  UFLO.U32 UR4, UR4 ;  /* 0x00000004000472bd */ /* 0x000fe400080e0000 */
[----:B------:R-:W2:Y:S04]  /*4270*/  REDUX UR6, R0 ;  /* 0x00000000000673c4 */ /* 0x000ea80000000000 */
[----:B-1----:R-:W-:-:S02]  /*4280*/  ISETP.EQ.U32.AND P0, PT, R2, UR4, PT ;  /* 0x0000000402007c0c */ /* 0x002fc4000bf02070 */
[----:B----4-:R-:W-:-:S11]  /*4290*/  MOV R2, UR7 ;  /* 0x0000000700027c02 */ /* 0x010fd60008000f00 */
[----:B------:R1:W-:Y:S01]  /*42a0*/  @P0 ATOMS.AND RZ, [UR8+0x14], R2 ;  /* 0x00001402ffff098c */ /* 0x0003e2000a800008 */
[----:B--2---:R-:W-:-:S05]  /*42b0*/  IMAD.U32 R0, RZ, RZ, UR6 ;  /* 0x00000006ff007e24 */ /* 0x004fca000f8e00ff */
[----:B------:R1:W-:Y:S01]  /*42c0*/  @P0 ATOMS.AND RZ, [UR8+0x18], R0 ;  /* 0x00001800ffff098c */ /* 0x0003e2000a800008 */
[----:B------:R-:W-:Y:S05]  /*42d0*/  BRA `(.L_x_85) ;  /* 0x0000000000147947 */ /* 0x000fea0003800000 */
.L_x_84:
[----:B------:R-:W-:Y:S02]  /*42e0*/  MOV R2, 0x4300 ;  /* 0x0000430000027802 */ /* 0x000fe40000000f00 */
[----:B---3-5:R-:W-:Y:S05]  /*42f0*/  CALL.REL.NOINC `($__internal_0_$__cuda_sm10x_tcgen05_guardrail_trap_col_being_dealloced_not_returned_by_alloc) ;  /* 0x0000003c00447944 */ /* 0x028fea0003c00000 */
[----:B------:R-:W-:Y:S05]  /*4300*/  BRA `(.L_x_85) ;  /* 0x0000000000087947 */ /* 0x000fea0003800000 */
.L_x_83:
[----:B------:R-:W-:Y:S02]  /*4310*/  MOV R2, 0x4330 ;  /* 0x0000433000027802 */ /* 0x000fe40000000f00 */
[----:B---3-5:R-:W-:Y:S05]  /*4320*/  CALL.REL.NOINC `($__internal_2_$__cuda_sm10x_tcgen05_guardrail_trap_unallocated_columns_being_dealloced) ;  /* 0x0000003c00507944 */ /* 0x028fea0003c00000 */
.L_x_85:
[----:B------:R-:W-:Y:S01]  /*4330*/  NOP ;  /* 0x0000000000007918 */ /* 0x000fe20000000000 */
[----:B------:R-:W-:Y:S05]  /*4340*/  EXIT ;  /* 0x000000000000794d */ /* 0x000fea0003800000 */
.L_x_56:
[----:B------:R-:W-:-:S09]  /*4350*/  UISETP.NE.OR UP0, UPT, UR13, 0x3, !UP3 ;  /* 0x000000030d00788c */ /* 0x000fd2000df05670 */
[----:B------:R-:W-:Y:S05]  /*4360*/  BRA.U UP0, `(.L_x_86) ;  /* 0x0000000d000c7547 */ /* 0x000fea000b800000 */
[----:B------:R-:W1:Y:S01]  /*4370*/  S2UR UR10, SR_CgaCtaId ;  /* 0x00000000000a79c3 */ /* 0x000e620000008800 */
[----:B------:R-:W2:Y:S01]  /*4380*/  LDCU UR26, c[0x0][0x370] ;  /* 0x00006e00ff1a77ac */ /* 0x000ea20008000800 */
[----:B------:R-:W-:Y:S02]  /*4390*/  HFMA2 R13, -RZ, RZ, 0, 0 ;  /* 0x00000000ff0d7431 */ /* 0x000fe400000001ff */
[----:B------:R-:W-:Y:S01]  /*43a0*/  IMAD.MOV.U32 R15, RZ, RZ, 0x1 ;  /* 0x00000001ff0f7424 */ /* 0x000fe200078e00ff */
[----:B------:R-:W-:Y:S01]  /*43b0*/  MOV R12, 0x2000 ;  /* 0x00002000000c7802 */ /* 0x000fe20000000f00 */
[----:B------:R-:W2:Y:S01]  /*43c0*/  LDCU.128 UR28, c[0x0][0xb10] ;  /* 0x00016200ff1c77ac */ /* 0x000ea20008000c00 */
[----:B------:R-:W-:Y:S01]  /*43d0*/  IMAD.MOV.U32 R14, RZ, RZ, RZ ;  /* 0x000000ffff0e7224 */ /* 0x000fe200078e00ff */
[----:B------:R-:W3:Y:S01]  /*43e0*/  LDC.64 R16, c[0x0][0x348] ;  /* 0x0000d200ff107b82 */ /* 0x000ee20000000a00 */
[----:B------:R-:W4:Y:S01]  /*43f0*/  LDCU UR25, c[0x0][0x374] ;  /* 0x00006e80ff1977ac */ /* 0x000f220008000800 */
[----:B------:R-:W1:Y:S06]  /*4400*/  LDCU UR16, c[0x0][0xb0c] ;  /* 0x00016180ff1077ac */ /* 0x000e6c0008000800 */
[----:B------:R-:W3:Y:S01]  /*4410*/  LDC.64 R2, c[0x0][0x888] ;  /* 0x00022200ff027b82 */ /* 0x000ee20000000a00 */
[----:B------:R-:W1:Y:S01]  /*4420*/  LDCU UR35, c[0x0][0xb20] ;  /* 0x00016400ff2377ac */ /* 0x000e620008000800 */
[----:B------:R-:W1:Y:S06]  /*4430*/  LDCU UR4, c[0x0][0xb30] ;  /* 0x00016600ff0477ac */ /* 0x000e6c0008000800 */
[----:B------:R-:W3:Y:S01]  /*4440*/  LDC.64 R4, c[0x0][0x890] ;  /* 0x00022400ff047b82 */ /* 0x000ee20000000a00 */
[----:B------:R-:W-:Y:S01]  /*4450*/  UMOV UR17, 0x400 ;  /* 0x0000040000117882 */ /* 0x000fe20000000000 */
[----:B--2---:R-:W-:-:S02]  /*4460*/  UIMAD.WIDE.U32 UR6, UR26, UR28, URZ ;  /* 0x0000001c1a0672a5 */ /* 0x004fc4000f8e00ff */
[----:B----4-:R-:W-:Y:S02]  /*4470*/  UIMAD.WIDE.U32 UR8, UR25, UR31, URZ ;  /* 0x0000001f190872a5 */ /* 0x010fe4000f8e00ff */
[----:B-1----:R-:W-:Y:S02]  /*4480*/  ULEA UR17, UR10, UR17, 0x18 ;  /* 0x000000110a117291 */ /* 0x002fe4000f8ec0ff */
[----:B------:R-:W-:Y:S02]  /*4490*/  UPLOP3.LUT UP3, UPT, UPT, UPT, UPT, 0x40, 0x4 ;  /* 0x000000000004789c */ /* 0x000fe40003f6e870 */
[----:B------:R-:W-:Y:S01]  /*44a0*/  UIADD3 UR27, UPT, UPT, UR17, 0x50, URZ ;  /* 0x00000050111b7890 */ /* 0x000fe2000fffe0ff */
[----:B------:R-:W-:Y:S01]  /*44b0*/  UMOV UR6, UR7 ;  /* 0x0000000700067c82 */ /* 0x000fe20008000000 */
[----:B------:R-:W-:Y:S01]  /*44c0*/  UMOV UR32, UR9 ;  /* 0x0000000900207c82 */ /* 0x000fe20008000000 */
[----:B------:R-:W-:Y:S02]  /*44d0*/  UISETP.GE.AND UP0, UPT, UR40, 0x1, UPT ;  /* 0x000000012800788c */ /* 0x000fe4000bf06270 */
[----:B------:R-:W-:Y:S01]  /*44e0*/  UISETP.NE.AND UP4, UPT, UR40, 0x1, UPT ;  /* 0x000000012800788c */ /* 0x000fe2000bf85270 */
[----:B------:R-:W1:Y:S01]  /*44f0*/  LDCU.64 UR14, c[0x0][0xb28] ;  /* 0x00016500ff0e77ac */ /* 0x000e620008000a00 */
[----:B------:R-:W-:-:S02]  /*4500*/  UISETP.NE.AND UP6, UPT, UR16, 0x1, UPT ;  /* 0x000000011000788c */ /* 0x000fc4000bfc5270 */
[----:B------:R-:W-:Y:S02]  /*4510*/  UISETP.NE.AND UP5, UPT, UR30, 0x1, UPT ;  /* 0x000000011e00788c */ /* 0x000fe4000bfa5270 */
[----:B------:R-:W-:Y:S02]  /*4520*/  UPRMT UR27, UR10, 0x654, UR27 ;  /* 0x000006540a1b7896 */ /* 0x000fe4000800001b */
[----:B------:R-:W-:Y:S02]  /*4530*/  USHF.R.U32.HI UR33, URZ, UR29, UR6 ;  /* 0x0000001dff217299 */ /* 0x000fe40008011606 */
[----:B------:R-:W-:Y:S02]  /*4540*/  USHF.R.U32.HI UR32, URZ, UR35, UR32 ;  /* 0x00000023ff207299 */ /* 0x000fe40008011620 */
[----:B------:R-:W-:-:S11]  /*4550*/  UISETP.NE.AND UP2, UPT, UR4, 0x1, UPT ;  /* 0x000000010400788c */ /* 0x000fd6000bf45270 */
.L_x_94:
[C---:B------:R-:W-:Y:S02]  /*4560*/  LEA R7, R14.reuse, UR17, 0x3 ;  /* 0x000000110e077c11 */ /* 0x040fe4000f8e18ff */
[----:B------:R-:W-:Y:S02]  /*4570*/  SHF.L.U32 R0, R13, 0x1f, RZ ;  /* 0x0000001f0d007819 */ /* 0x000fe400000006ff */
[----:B------:R-:W-:Y:S02]  /*4580*/  LEA R8, R14, UR17, 0x4 ;  /* 0x000000110e087c11 */ /* 0x000fe4000f8e20ff */
[----:B--2---:R-:W2:Y:S02]  /*4590*/  SYNCS.PHASECHK.TRANS64.TRYWAIT P0, [R7+URZ+0x70], R0 ;  /* 0x00007000070075a7 */ /* 0x004ea400080011ff */
[----:B--2---:R-:W-:Y:S05]  /*45a0*/  @!P0 BRA `(.L_x_87) ;  /* 0x0000003800148947 */ /* 0x004fea0003800000 */
.L_x_146:
[----:B------:R-:W4:Y:S01]  /*45b0*/  LDS.128 R8, [R8+0x100] ;  /* 0x0001000008087984 */ /* 0x000f220000000c00 */
[----:B------:R-:W-:Y:S01]  /*45c0*/  UISETP.GE.AND UP0, UPT, UR40, 0x1, UPT ;  /* 0x000000012800788c */ /* 0x000fe2000bf06270 */
[----:B------:R-:W-:Y:S01]  /*45d0*/  @!PT LDS RZ, [RZ] ;  /* 0x00000000fffff984 */ /* 0x000fe20000000800 */
[----:B------:R-:W-:Y:S01]  /*45e0*/  @!PT LDS RZ, [RZ] ;  /* 0x00000000fffff984 */ /* 0x000fe20000000800 */
[----:B------:R-:W-:Y:S01]  /*45f0*/  @!PT LDS RZ, [RZ] ;  /* 0x00000000fffff984 */ /* 0x000fe20000000800 */
[----:B------:R-:W-:Y:S01]  /*4600*/  @!PT LDS RZ, [RZ] ;  /* 0x00000000fffff984 */ /* 0x000fe20000000800 */
[----:B------:R1:W-:Y:S06]  /*4610*/  MEMBAR.ALL.CTA ;  /* 0x0000000000007992 */ /* 0x0003ec0000008000 */
[----:B-1----:R-:W1:Y:S01]  /*4620*/  FENCE.VIEW.ASYNC.S ;  /* 0x00000000000073c6 */ /* 0x002e620000000000 */
[----:B----4-:R-:W-:Y:S11]  /*4630*/  LOP3.LUT P0, RZ, R10, 0x1, RZ, 0xc0, !PT ;  /* 0x000000010aff7812 */ /* 0x010ff6000780c0ff */
[----:B------:R-:W-:Y:S02]  /*4640*/  @!UPT UIADD3 URZ, UPT, UPT, URZ, URZ, URZ ;  /* 0x000000fffffff290 */ /* 0x000fe4000fffe0ff */
[----:B-1----:R-:W-:Y:S01]  /*4650*/  VOTEU.ANY UP1, P0 ;  /* 0x0000000000ff7886 */ /* 0x002fe20000020100 */
[----:B------:R-:W-:Y:S11]  /*4660*/  PLOP3.LUT P0, PT, PT, PT, UP1, 0x80, 0x8 ;  /* 0x000000000008781c */ /* 0x000ff60003f0f018 */
[----:B------:R-:W-:Y:S02]  /*4670*/  @!UPT UIADD3 URZ, UPT, UPT, URZ, URZ, URZ ;  /* 0x000000fffffff290 */ /* 0x000fe4000fffe0ff */
[----:B--2---:R-:W-:Y:S02]  /*4680*/  @P0 SHF.R.U32.HI R0, RZ, 0x10, R9 ;  /* 0x00000010ff000819 */ /* 0x004fe40000011609 */
[----:B------:R-:W-:Y:S02]  /*4690*/  @P0 MOV R6, R8 ;  /* 0x0000000800060202 */ /* 0x000fe40000000f00 */
[----:B------:R-:W-:Y:S01]  /*46a0*/  @P0 R2UR UR4, R0 ;  /* 0x00000000000402ca */ /* 0x000fe200000e0000 */
[----:B------:R-:W-:Y:S01]  /*46b0*/  VIADD R0, R7, 0x80 ;  /* 0x0000008007007836 */ /* 0x000fe20000000000 */
[----:B------:R-:W-:Y:S02]  /*46c0*/  @P0 LOP3.LUT R8, R9, 0xffff, RZ, 0xc0, !PT ;  /* 0x0000ffff09080812 */ /* 0x000fe400078ec0ff */
[----:B------:R-:W-:Y:S02]  /*46d0*/  @P0 R2UR UR6, R6 ;  /* 0x00000000060602ca */ /* 0x000fe400000e0000 */
[----:B------:R-:W-:Y:S02]  /*46e0*/  PRMT R0, RZ, 0x654, R0 ;  /* 0x00000654ff007816 */ /* 0x000fe40000000000 */
[----:B------:R-:W-:Y:S02]  /*46f0*/  @P0 R2UR UR5, R8 ;  /* 0x00000000080502ca */ /* 0x000fe400000e0000 */
[----:B------:R1:W-:Y:S03]  /*4700*/  SYNCS.ARRIVE.TRANS64.RED.A1T0 RZ, [R0+URZ], RZ ;  /* 0x000000ff00ff79a7 */ /* 0x0003e600081004ff */
[----:B------:R-:W-:Y:S04]  /*4710*/  @UP1 UMOV UR24, UR4 ;  /* 0x0000000400181c82 */ /* 0x000fe80008000000 */
[----:B------:R-:W-:Y:S04]  /*4720*/  @UP1 UMOV UR13, UR6 ;  /* 0x00000006000d1c82 */ /* 0x000fe80008000000 */
[----:B------:R-:W-:Y:S01]  /*4730*/  @UP1 UMOV UR7, UR5 ;  /* 0x0000000500071c82 */ /* 0x000fe20008000000 */
[----:B------:R-:W-:Y:S05]  /*4740*/  BRA.U !UP0, `(.L_x_88) ;  /* 0x0000000108a47547 */ /* 0x000fea000b800000 */
[----:B------:R-:W-:Y:S02]  /*4750*/  UIMAD.WIDE.U32 UR10, UR7, UR31, URZ ;  /* 0x0000001f070a72a5 */ /* 0x000fe4000f8e00ff */
[----:B------:R-:W-:Y:S02]  /*4760*/  UIMAD.WIDE.U32 UR18, UR13, UR28, URZ ;  /* 0x0000001c0d1272a5 */ /* 0x000fe4000f8e00ff */
[----:B------:R-:W-:Y:S02]  /*4770*/  USEL UR4, UR25, UR32, !UP5 ;  /* 0x0000002019047287 */ /* 0x000fe4000e800000 */
[----:B------:R-:W-:Y:S02]  /*4780*/  USEL UR8, UR26, UR33, !UP6 ;  /* 0x000000211a087287 */ /* 0x000fe4000f000000 */
[----:B------:R-:W-:Y:S02]  /*4790*/  UIMAD.WIDE.U32 UR20, UR4, UR14, URZ ;  /* 0x0000000e041472a5 */ /* 0x000fe4000f8e00ff */
[----:B------:R-:W-:Y:S01]  /*47a0*/  UIMAD.WIDE.U32 UR22, UR8, UR14, URZ ;  /* 0x0000000e081672a5 */ /* 0x000fe2000f8e00ff */
[----:B------:R-:W-:Y:S02]  /*47b0*/  UMOV UR5, UR11 ;  /* 0x0000000b00057c82 */ /* 0x000fe40008000000 */
[----:B------:R-:W-:Y:S03]  /*47c0*/  USHF.R.U32.HI UR6, URZ, UR35, UR5 ;  /* 0x00000023ff067299 */ /* 0x000fe60008011605 */
[----:B------:R-:W-:Y:S01]  /*47d0*/  UMOV UR5, UR19 ;  /* 0x0000001300057c82 */ /* 0x000fe20008000000 */
[----:B------:R-:W-:Y:S02]  /*47e0*/  USEL UR6, UR7, UR6, !UP5 ;  /* 0x0000000607067287 */ /* 0x000fe4000e800000 */
[----:B------:R-:W-:Y:S02]  /*47f0*/  USHF.R.U32.HI UR9, URZ, UR29, UR5 ;  /* 0x0000001dff097299 */ /* 0x000fe40008011605 */
[----:B------:R-:W-:Y:S01]  /*4800*/  UIMAD.WIDE.U32 UR10, UR6, UR14, URZ ;  /* 0x0000000e060a72a5 */ /* 0x000fe2000f8e00ff */
[----:B------:R-:W-:Y:S02]  /*4810*/  UMOV UR5, UR21 ;  /* 0x0000001500057c82 */ /* 0x000fe40008000000 */
[----:B------:R-:W-:Y:S03]  /*4820*/  @UP4 USHF.R.U32.HI UR4, URZ, UR15, UR5 ;  /* 0x0000000fff044299 */ /* 0x000fe60008011605 */
[----:B------:R-:W-:Y:S01]  /*4830*/  UMOV UR5, UR23 ;  /* 0x0000001700057c82 */ /* 0x000fe20008000000 */
[----:B------:R-:W-:Y:S02]  /*4840*/  UIMAD UR4, UR40, UR4, URZ ;  /* 0x00000004280472a4 */ /* 0x000fe4000f8e02ff */
[----:B------:R-:W-:Y:S02]  /*4850*/  @UP4 USHF.R.U32.HI UR8, URZ, UR15, UR5 ;  /* 0x0000000fff084299 */ /* 0x000fe40008011605 */
[----:B------:R-:W-:Y:S02]  /*4860*/  USEL UR5, UR13, UR9, !UP6 ;  /* 0x000000090d057287 */ /* 0x000fe4000f000000 */
[----:B------:R-:W-:Y:S02]  /*4870*/  UIMAD UR9, UR40, UR8, URZ ;  /* 0x00000008280972a4 */ /* 0x000fe4000f8e02ff */
[----:B------:R-:W-:Y:S03]  /*4880*/  UISETP.GE.AND UP0, UPT, UR6, UR4, UPT ;  /* 0x000000040600728c */ /* 0x000fe6000bf06270 */
[----:B------:R-:W-:Y:S01]  /*4890*/  UMOV UR4, UR11 ;  /* 0x0000000b00047c82 */ /* 0x000fe20008000000 */
[----:B------:R-:W-:Y:S02]  /*48a0*/  UISETP.GE.OR UP0, UPT, UR5, UR9, UP0 ;  /* 0x000000090500728c */ /* 0x000fe40008706670 */
[----:B------:R-:W-:Y:S02]  /*48b0*/  USHF.R.U32.HI UR4, URZ, UR15, UR4 ;  /* 0x0000000fff047299 */ /* 0x000fe40008011604 */
[----:B------:R-:W-:Y:S02]  /*48c0*/  UIMAD.WIDE.U32 UR10, UR5, UR14, URZ ;  /* 0x0000000e050a72a5 */ /* 0x000fe4000f8e00ff */
[----:B------:R-:W-:Y:S04]  /*48d0*/  USEL UR12, UR6, UR4, !UP4 ;  /* 0x00000004060c7287 */ /* 0x000fe8000e000000 */
[----:B------:R-:W-:Y:S01]  /*48e0*/  UIADD3 UR9, UPT, UPT, -UR12, URZ, URZ ;  /* 0x000000ff0c097290 */ /* 0x000fe2000fffe1ff */
[----:B------:R-:W-:Y:S02]  /*48f0*/  @!UP0 UMOV UR4, UR11 ;  /* 0x0000000b00048c82 */ /* 0x000fe40008000000 */
[----:B------:R-:W-:Y:S02]  /*4900*/  @!UP0 USHF.R.U32.HI UR4, URZ, UR15, UR4 ;  /* 0x0000000fff048299 */ /* 0x000fe40008011604 */
[----:B------:R-:W-:Y:S02]  /*4910*/  UIMAD UR9, UR40, UR9, UR6 ;  /* 0x00000009280972a4 */ /* 0x000fe4000f8e0206 */
[----:B------:R-:W-:Y:S04]  /*4920*/  @!UP0 USEL UR4, UR5, UR4, !UP4 ;  /* 0x0000000405048287 */ /* 0x000fe8000e000000 */
[----:B------:R-:W-:Y:S02]  /*4930*/  @!UP0 UIMAD UR9, UR8, UR9, UR4 ;  /* 0x00000009080982a4 */ /* 0x000fe4000f8e0204 */
[----:B------:R-:W-:Y:S02]  /*4940*/  @!UP0 UIADD3 UR10, UPT, UPT, UR12, -UR4, URZ ;  /* 0x800000040c0a8290 */ /* 0x000fe4000fffe0ff */
[----:B------:R-:W-:Y:S02]  /*4950*/  UIADD3 UR4, UPT, UPT, -UR5, URZ, URZ ;  /* 0x000000ff05047290 */ /* 0x000fe4000fffe1ff */
[----:B------:R-:W-:Y:S02]  /*4960*/  UIADD3 UR8, UPT, UPT, -UR6, URZ, URZ ;  /* 0x000000ff06087290 */ /* 0x000fe4000fffe1ff */
[----:B------:R-:W-:Y:S02]  /*4970*/  @!UP0 UIMAD UR6, UR10, UR40, UR5 ;  /* 0x000000280a0682a4 */ /* 0x000fe4000f8e0205 */
[----:B------:R-:W-:Y:S02]  /*4980*/  UIMAD UR13, UR16, UR4, UR13 ;  /* 0x00000004100d72a4 */ /* 0x000fe4000f8e020d */
[----:B------:R-:W-:Y:S01]  /*4990*/  UIMAD UR7, UR30, UR8, UR7 ;  /* 0x000000081e0772a4 */ /* 0x000fe2000f8e0207 */
[----:B------:R-:W-:Y:S02]  /*49a0*/  @!UP0 UMOV UR5, UR9 ;  /* 0x0000000900058c82 */ /* 0x000fe40008000000 */
[----:B------:R-:W-:Y:S02]  /*49b0*/  UIMAD UR13, UR5, UR16, UR13 ;  /* 0x00000010050d72a4 */ /* 0x000fe4000f8e020d */
[----:B------:R-:W-:Y:S11]  /*49c0*/  UIMAD UR7, UR6, UR30, UR7 ;  /* 0x0000001e060772a4 */ /* 0x000ff6000f8e0207 */
[----:B------:R-:W-:Y:S01]  /*49d0*/  @!UPT UIADD3 URZ, UPT, UPT, URZ, URZ, URZ ;  /* 0x000000fffffff290 */ /* 0x000fe2000fffe0ff */
.L_x_88:
[----:B------:R-:W2:Y:S01]  /*49e0*/  @!UP2 LDCU.128 UR20, c[0x0][0xb10] ;  /* 0x00016200ff14a7ac */ /* 0x000ea20008000c00 */
[C---:B---3--:R-:W-:Y:S02]  /*49f0*/  ISETP.NE.U32.AND P1, PT, R4.reuse, RZ, PT ;  /* 0x000000ff0400720c */ /* 0x048fe40003f25070 */
[----:B------:R-:W-:Y:S02]  /*4a00*/  ISETP.NE.U32.AND P0, PT, R4, RZ, PT ;  /* 0x000000ff0400720c */ /* 0x000fe40003f05070 */
[C---:B------:R-:W-:Y:S02]  /*4a10*/  ISETP.NE.AND.EX P1, PT, R5.reuse, RZ, PT, P1 ;  /* 0x000000ff0500720c */ /* 0x040fe40003f25310 */
[----:B------:R-:W-:Y:S01]  /*4a20*/  ISETP.NE.AND.EX P0, PT, R5, RZ, PT, P0 ;  /* 0x000000ff0500720c */ /* 0x000fe20003f05300 */
[----:B------:R-:W3:Y:S01]  /*4a30*/  @!UP2 LDCU UR5, c[0x0][0xb0c] ;  /* 0x00016180ff05a7ac */ /* 0x000ee20008000800 */
[----:B------:R-:W-:Y:S01]  /*4a40*/  SHF.L.U32 R6, R15, 0x1f, RZ ;  /* 0x0000001f0f067819 */ /* 0x000fe200000006ff */
[----:B--2---:R-:W-:Y:S07]  /*4a50*/  UIMAD.WIDE.U32 UR8, UR13, UR20, URZ ;  /* 0x000000140d0872a5 */ /* 0x004fee000f8e00ff */
[----:B------:R-:W-:Y:S01]  /*4a60*/  @!UP2 UMOV UR4, UR9 ;  /* 0x000000090004ac82 */ /* 0x000fe20008000000 */
[----:B---3--:R-:W-:Y:S02]  /*4a70*/  @!UP2 UISETP.NE.AND UP0, UPT, UR5, 0x1, UPT ;  /* 0x000000010500a88c */ /* 0x008fe4000bf05270 */
[----:B------:R-:W-:Y:S02]  /*4a80*/  @!UP2 USHF.R.U32.HI UR4, URZ, UR21, UR4 ;  /* 0x00000015ff04a299 */ /* 0x000fe40008011604 */
[----:B------:R-:W-:Y:S02]  /*4a90*/  UIMAD.WIDE.U32 UR8, UR7, UR23, URZ ;  /* 0x00000017070872a5 */ /* 0x000fe4000f8e00ff */
[----:B------:R-:W-:Y:S02]  /*4aa0*/  @!UP2 USEL UR10, UR13, UR4, !UP0 ;  /* 0x000000040d0aa287 */ /* 0x000fe4000c000000 */
[----:B------:R-:W-:Y:S03]  /*4ab0*/  @!UP2 UISETP.NE.AND UP0, UPT, UR22, 0x1, UPT ;  /* 0x000000011600a88c */ /* 0x000fe6000bf05270 */
[----:B------:R-:W-:Y:S02]  /*4ac0*/  @!UP2 UMOV UR6, UR9 ;  /* 0x000000090006ac82 */ /* 0x000fe40008000000 */
[----:B------:R-:W2:Y:S02]  /*4ad0*/  @!UP2 LDCU UR4, c[0x0][0xb20] ;  /* 0x00016400ff04a7ac */ /* 0x000ea40008000800 */
[----:B--2---:R-:W-:Y:S04]  /*4ae0*/  @!UP2 USHF.R.U32.HI UR6, URZ, UR4, UR6 ;  /* 0x00000004ff06a299 */ /* 0x004fe80008011606 */
[----:B------:R-:W-:Y:S04]  /*4af0*/  @!UP2 USEL UR6, UR7, UR6, !UP0 ;  /* 0x000000060706a287 */ /* 0x000fe8000c000000 */
[----:B------:R-:W-:Y:S02]  /*4b00*/  @!UP2 UIADD3 UR4, UPT, UPT, -UR10, UR6, URZ ;  /* 0x000000060a04a290 */ /* 0x000fe4000fffe1ff */
[----:B------:R-:W-:Y:S02]  /*4b10*/  @!UP2 UIADD3 UR6, UPT, UPT, UR10, -UR6, URZ ;  /* 0x800000060a06a290 */ /* 0x000fe4000fffe0ff */
[----:B------:R-:W-:Y:S02]  /*4b20*/  @!UP2 UIMAD UR13, UR4, UR5, UR13 ;  /* 0x00000005040da2a4 */ /* 0x000fe4000f8e020d */
[----:B------:R-:W-:Y:S01]  /*4b30*/  @!UP2 UIMAD UR7, UR6, UR22, UR7 ;  /* 0x000000160607a2a4 */ /* 0x000fe2000f8e0207 */
[----:B------:R-:W-:Y:S11]  /*4b40*/  BRA.U UP3, `(.L_x_89) ;  /* 0x0000000103107547 */ /* 0x000ff6000b800000 */
[----:B------:R-:W-:Y:S04]  /*4b50*/  MOV R7, UR34 ;  /* 0x0000002200077c02 */ /* 0x000fe80008000f00 */
[----:B------:R-:W-:Y:S04]  /*4b60*/  SHF.L.U32 R7, R7, 0x1f, RZ ;  /* 0x0000001f07077819 */ /* 0x000fe800000006ff */
[----:B------:R-:W2:Y:S02]  /*4b70*/  SYNCS.PHASECHK.TRANS64.TRYWAIT P2, [UR17+0x68], R7 ;  /* 0x00006807ff0075a7 */ /* 0x000ea40008041111 */
[----:B--2---:R-:W-:Y:S05]  /*4b80*/  @!P2 BRA `(.L_x_90) ;  /* 0x0000003000b0a947 */ /* 0x004fea0003800000 */
.L_x_89:
[----:B------:R-:W-:Y:S05]  /*4b90*/  @!P1 BRA `(.L_x_91) ;  /* 0x0000000000309947 */ /* 0x000fea0003800000 */
[----:B------:R-:W-:Y:S01]  /*4ba0*/  ISETP.NE.U32.AND P1, PT, R2, RZ, PT ;  /* 0x000000ff0200720c */ /* 0x000fe20003f25070 */
[----:B------:R-:W2:Y:S01]  /*4bb0*/  LDCU.64 UR4, c[0x0][0x358] ;  /* 0x00006b00ff0477ac */ /* 0x000ea20008000a00 */
[----:B------:R-:W-:Y:S02]  /*4bc0*/  IMAD.MOV.U32 R141, RZ, RZ, 0x1 ;  /* 0x00000001ff8d7424 */ /* 0x000fe400078e00ff */
[----:B------:R-:W-:Y:S11]  /*4bd0*/  ISETP.NE.AND.EX P1, PT, R3, RZ, PT, P1 ;  /* 0x000000ff0300720c */ /* 0x000ff60003f25310 */
[----:B------:R-:W-:Y:S02]  /*4be0*/  @!UPT UIADD3 URZ, UPT, UPT, URZ, URZ, URZ ;  /* 0x000000fffffff290 */ /* 0x000fe4000fffe0ff */
[----:B------:R-:W3:Y:S01]  /*4bf0*/  @P1 LDC.64 R8, c[0x0][0x888] ;  /* 0x00022200ff081b82 */ /* 0x000ee20000000a00 */
[----:B-1----:R-:W-:Y:S04]  /*4c00*/  @P1 IMAD R0, R4, UR36, RZ ;  /* 0x0000002404001c24 */ /* 0x002fe8000f8e02ff */
[----:B---3--:R-:W-:Y:S04]  /*4c10*/  @P1 IMAD.WIDE R8, R0, 0x4, R8 ;  /* 0x0000000400081825 */ /* 0x008fe800078e0208 */
[----:B------:R-:W-:Y:S01]  /*4c20*/  HFMA2 R0, -RZ, RZ, 0, 5.9604644775390625e-08 ;  /* 0x00000001ff007431 */ /* 0x000fe200000001ff */
[----:B--2--5:R2:W5:Y:S04]  /*4c30*/  @P1 LDG.E R71, desc[UR4][R8.64] ;  /* 0x0000000408471981 */ /* 0x024568000c1e1900 */
[----:B------:R-:W-:Y:S01]  /*4c40*/  @!P1 PRMT R141, R0, 0x7610, R141 ;  /* 0x00007610008d9816 */ /* 0x000fe2000000008d */
[----:B--2---:R-:W3:Y:S06]  /*4c50*/  @!P1 LDC R71, c[0x0][0x880] ;  /* 0x00022000ff479b82 */ /* 0x004eec0000000800 */
.L_x_91:
[----:B---3-5:R-:W-:Y:S01]  /*4c60*/  @!P0 FSETP.EQ.AND P1, PT, R71, RZ, PT ;  /* 0x000000ff4700820b */ /* 0x028fe20003f22000 */
[----:B------:R-:W-:Y:S01]  /*4c70*/  @!UPT UIADD3 URZ, UPT, UPT, URZ, URZ, URZ ;  /* 0x000000fffffff290 */ /* 0x000fe2000fffe0ff */
[----:B------:R-:W-:Y:S11]  /*4c80*/  @!P0 BRA `(.L_x_92) ;  /* 0x0000000000188947 */ /* 0x000ff60003800000 */
[----:B------:R-:W-:Y:S02]  /*4c90*/  LOP3.LUT P0, RZ, R141, 0xff, RZ, 0xc0, !PT ;  /* 0x000000ff8dff7812 */ /* 0x000fe4000780c0ff */
[----:B------:R-:W-:Y:S04]  /*4ca0*/  ISETP.NE.U32.AND P1, PT, R2, RZ, PT ;  /* 0x000000ff0200720c */ /* 0x000fe80003f25070 */
[----:B------:R-:W-:Y:S04]  /*4cb0*/  ISETP.NE.AND.EX P1, PT, R3, RZ, PT, P1 ;  /* 0x000000ff0300720c */ /* 0x000fe80003f25310 */
[----:B------:R-:W-:Y:S03]  /*4cc0*/  PLOP3.LUT P1, PT, P1, PT, PT, 0x8, 0x80 ;  /* 0x000000000080781c */ /* 0x000fe60000f2e170 */
[----:B------:R-:W-:Y:S11]  /*4cd0*/  @P0 FSETP.EQ.AND P1, PT, R71, RZ, PT ;  /* 0x000000ff4700020b */ /* 0x000ff60003f22000 */
[----:B------:R-:W-:Y:S02]  /*4ce0*/  @!UPT UIADD3 URZ, UPT, UPT, URZ, URZ, URZ ;  /* 0x000000fffffff290 */ /* 0x000fe4000fffe0ff */
.L_x_92:
[----:B------:R-:W2:Y:S01]  /*4cf0*/  SYNCS.PHASECHK.TRANS64.TRYWAIT P0, [UR17+0x58], R6 ;  /* 0x00005806ff0075a7 */ /* 0x000ea20008001111 */
[----:B------:R-:W-:Y:S02]  /*4d00*/  ELECT P2, URZ, PT ;  /* 0x0000000000ff782f */ /* 0x000fe40003840000 */
[----:B------:R-:W-:Y:S01]  /*4d10*/  IADD3 R14, PT, PT, R14, 0x1, RZ ;  /* 0x000000010e0e7810 */ /* 0x000fe20007ffe0ff */
[----:B--2---:R-:W-:Y:S10]  /*4d20*/  @!P0 BRA `(.L_x_93) ;  /* 0x0000003000608947 */ /* 0x004ff40003800000 */
.L_x_149:
[----:B------:R-:W-:Y:S01]  /*4d30*/  PLOP3.LUT P1, PT, P1, P2, PT, 0xf2, 0x2f ;  /* 0x00000000002f781c */ /* 0x000fe20000f25e72 */
[----:B------:R-:W-:Y:S01]  /*4d40*/  UMOV UR18, 0x0 ;  /* 0x0000000000127882 */ /* 0x000fe20000000000 */
[----:B------:R-:W-:Y:S01]  /*4d50*/  UMOV UR19, 0x10000000 ;  /* 0x1000000000137882 */ /* 0x000fe20000000000 */
[----:B------:R-:W-:Y:S01]  /*4d60*/  UMOV UR12, UR36 ;  /* 0x00000024000c7c82 */ /* 0x000fe20008000000 */
[----:B------:R-:W-:Y:S01]  /*4d70*/  LOP3.LUT R15, R15, 0x1, RZ, 0x3c, !PT ;  /* 0x000000010f0f7812 */ /* 0x000fe200078e3cff */
[----:B------:R-:W-:Y:S01]  /*4d80*/  UPLOP3.LUT UP3, UPT, UPT, UPT, UPT, 0x80, 0x8 ;  /* 0x000000000008789c */ /* 0x000fe20003f6f070 */
[----:B------:R-:W-:Y:S07]  /*4d90*/  UMOV UR36, UR24 ;  /* 0x0000001800247c82 */ /* 0x000fee0008000000 */
[----:B-1----:R-:W-:Y:S01]  /*4da0*/  @!P1 IADD3 R6, P0, PT, R16, 0x580, RZ ;  /* 0x0000058010069810 */ /* 0x002fe20007f1e0ff */
[----:B------:R-:W-:Y:S03]  /*4db0*/  VOTEU.ALL UP0, P1 ;  /* 0x0000000000ff7886 */ /* 0x000fe60000800000 */
[----:B------:R-:W-:Y:S01]  /*4dc0*/  @!P1 R2UR UR5, R6 ;  /* 0x00000000060592ca */ /* 0x000fe200000e0000 */
[----:B------:R-:W-:Y:S01]  /*4dd0*/  @!P1 IMAD.X R0, RZ, RZ, R17, P0 ;  /* 0x000000ffff009224 */ /* 0x000fe200000e0611 */
[----:B------:R-:W-:Y:S01]  /*4de0*/  @!UP0 USHF.L.U32 UR10, UR45, 0x6, URZ ;  /* 0x000000062d0a8899 */ /* 0x000fe200080006ff */
[----:B------:R-:W-:Y:S01]  /*4df0*/  ISETP.NE.AND P0, PT, R14, 0x2, PT ;  /* 0x000000020e00780c */ /* 0x000fe20003f05270 */
[----:B------:R-:W-:Y:S02]  /*4e00*/  @!UP0 USHF.L.U32 UR11, UR46, 0x7, URZ ;  /* 0x000000072e0b8899 */ /* 0x000fe400080006ff */
[----:B------:R-:W-:Y:S01]  /*4e10*/  @!P1 R2UR UR4, R0 ;  /* 0x00000000000492ca */ /* 0x000fe200000e0000 */
[----:B------:R-:W-:Y:S01]  /*4e20*/  @!UP0 UIADD3 UR8, UPT, UPT, UR17, 0x200, URZ ;  /* 0x0000020011088890 */ /* 0x000fe2000fffe0ff */
[----:B------:R-:W-:Y:S01]  /*4e30*/  SEL R0, RZ, 0x1, P0 ;  /* 0x00000001ff007807 */ /* 0x000fe20000000000 */
[----:B------:R-:W-:Y:S01]  /*4e40*/  @!UP0 UIADD3 UR9, UPT, UPT, UR17, 0x50, URZ ;  /* 0x0000005011098890 */ /* 0x000fe2000fffe0ff */
[----:B------:R-:W-:Y:S01]  /*4e50*/  SEL R14, R14, RZ, P0 ;  /* 0x000000ff0e0e7207 */ /* 0x000fe20000000000 */
[----:B------:R-:W-:Y:S01]  /*4e60*/  VOTEU.ALL UP0, P1 ;  /* 0x0000000000ff7886 */ /* 0x000fe20000800000 */
[----:B------:R-:W-:Y:S01]  /*4e70*/  LOP3.LUT R13, R13, R0, RZ, 0x3c, !PT ;  /* 0x000000000d0d7212 */ /* 0x000fe200078e3cff */
[----:B------:R-:W-:Y:S01]  /*4e80*/  IMAD.U32 R6, RZ, RZ, UR5 ;  /* 0x00000005ff067e24 */ /* 0x000fe2000f8e00ff */
[----:B------:R-:W-:Y:S02]  /*4e90*/  UIADD3 UR45, UPT, UPT, UR7, UR55, URZ ;  /* 0x00000037072d7290 */ /* 0x000fe4000fffe0ff */
[----:B------:R-:W-:Y:S03]  /*4ea0*/  UIADD3 UR46, UPT, UPT, UR13, UR58, URZ ;  /* 0x0000003a0d2e7290 */ /* 0x000fe6000fffe0ff */
[----:B------:R-:W-:Y:S01]  /*4eb0*/  IMAD.U32 R7, RZ, RZ, UR4 ;  /* 0x00000004ff077e24 */ /* 0x000fe2000f8e00ff */
[----:B------:R-:W-:Y:S04]  /*4ec0*/  @!P1 R2UR UR4, R6 ;  /* 0x00000000060492ca */ /* 0x000fe800000e0000 */
[----:B------:R-:W-:Y:S11]  /*4ed0*/  @!P1 R2UR UR5, R7 ;  /* 0x00000000070592ca */ /* 0x000ff600000e0000 */
[----:B------:R-:W-:Y:S02]  /*4ee0*/  @!UPT UIADD3 URZ, UPT, UPT, URZ, URZ, URZ ;  /* 0x000000fffffff290 */ /* 0x000fe4000fffe0ff */
[----:B------:R2:W-:Y:S01]  /*4ef0*/  @!UP0 UTMALDG.3D [UR8], [UR4], desc[UR18] ;  /* 0x00001208040085b4 */ /* 0x0005e20008011000 */
[----:B------:R2:W-:Y:S01]  /*4f00*/  @!P1 SYNCS.ARRIVE.TRANS64.RED.A0TR RZ, [UR17+0x50], R12 ;  /* 0x0000500cffff99a7 */ /* 0x0005e20008300411 */
[----:B------:R-:W-:Y:S01]  /*4f10*/  SYNCS.ARRIVE.TRANS64.RED.A1T0 RZ, [UR27], RZ ;  /* 0x000000ffffff79a7 */ /* 0x000fe2000810041b */
[----:B------:R-:W-:Y:S05]  /*4f20*/  BRA.U UP1, `(.L_x_94) ;  /* 0xfffffff5018c7547 */ /* 0x000fea000b83ffff */
[----:B------:R-:W-:Y:S07]  /*4f30*/  MOV R0, UR17 ;  /* 0x0000001100007c02 */ /* 0x000fee0008000f00 */
.L_x_95:
[----:B-1----:R-:W-:-:S04]  /*4f40*/  SHF.L.U32 R2, R15, 0x1f, RZ ;  /* 0x0000001f0f027819 */ /* 0x002fc800000006ff */
[----:B------:R1:W3:Y:S03]  /*4f50*/  SYNCS.PHASECHK.TRANS64.TRYWAIT P0, [R0+URZ+0x58], R2 ;  /* 0x00005802000075a7 */ /* 0x0002e600080011ff */
[----:B---3--:R-:W-:Y:S05]  /*4f60*/  @!P0 NANOSLEEP.SYNCS 0x989680 ;  /* 0x009896800000895d */ /* 0x008fea0003900000 */
[----:B------:R-:W3:Y:S02]  /*4f70*/  @!P0 SYNCS.PHASECHK.TRANS64 P0, [R0+URZ+0x58], R2 ;  /* 0x00005802000085a7 */ /* 0x000ee400080010ff */
[----:B--23--:R-:W-:Y:S05]  /*4f80*/  @P0 EXIT ;  /* 0x000000000000094d */ /* 0x00cfea0003800000 */
[----:B------:R-:W-:Y:S05]  /*4f90*/  BRA `(.L_x_95) ;  /* 0xfffffffc00e87947 */ /* 0x000fea000383ffff */
.L_x_86:
[----:B------:R-:W-:-:S06]  /*4fa0*/  UISETP.GE.AND UP0, UPT, UR13, 0x4, UPT ;  /* 0x000000040d00788c */ /* 0x000fcc000bf06270 */
[----:B------:R-:W-:-:S13]  /*4fb0*/  PLOP3.LUT P0, PT, PT, PT, UP0, 0x80, 0x8 ;  /* 0x000000000008781c */ /* 0x000fda0003f0f008 */
[----:B------:R-:W-:Y:S05]  /*4fc0*/  @!P0 EXIT ;  /* 0x000000000000894d */ /* 0x000fea0003800000 */
[----:B------:R-:W1:Y:S08]  /*4fd0*/  S2UR UR4, SR_CgaCtaId ;  /* 0x00000000000479c3 */ /* 0x000e700000008800 */
[----:B------:R-:W-:Y:S01]  /*4fe0*/  BAR.SYNC.DEFER_BLOCKING 0x6, 0xa0 ;  /* 0x0182800000007b1d */ /* 0x000fe20000010000 */
[C---:B------:R-:W-:Y:S01]  /*4ff0*/  IMAD.SHL.U32 R4, R131.reuse, 0x40, RZ ;  /* 0x0000004083047824 */ /* 0x040fe200078e00ff */
[----:B------:R-:W-:Y:S01]  /*5000*/  CS2R R146, SRZ ;  /* 0x0000000000927805 */ /* 0x000fe2000001ff00 */
[C---:B------:R-:W-:Y:S01]  /*5010*/  IMAD.SHL.U32 R140, R131.reuse, 0x8, RZ ;  /* 0x00000008838c7824 */ /* 0x040fe200078e00ff */
[----:B------:R-:W-:Y:S01]  /*5020*/  CS2R R144, SRZ ;  /* 0x0000000000907805 */ /* 0x000fe2000001ff00 */
[C---:B------:R-:W-:Y:S01]  /*5030*/  IMAD.SHL.U32 R148, R131.reuse, 0x10, RZ ;  /* 0x0000001083947824 */ /* 0x040fe200078e00ff */
[----:B------:R-:W-:Y:S01]  /*5040*/  UMOV UR44, 0x400 ;  /* 0x00000400002c7882 */ /* 0x000fe20000000000 */
[----:B------:R-:W-:Y:S01]  /*5050*/  LOP3.LUT R5, R4, 0x180, RZ, 0xc0, !PT ;  /* 0x0000018004057812 */ /* 0x000fe200078ec0ff */
[----:B------:R-:W2:Y:S01]  /*5060*/  LDC.64 R136, c[0x0][0x888] ;  /* 0x00022200ff887b82 */ /* 0x000ea20000000a00 */
[----:B------:R-:W-:Y:S01]  /*5070*/  IMAD.U32 R69, R131, 0x10000, RZ ;  /* 0x0001000083457824 */ /* 0x000fe200078e00ff */
[----:B------:R-:W-:Y:S01]  /*5080*/  LOP3.LUT R150, R148, 0x20, RZ, 0xc0, !PT ;  /* 0x0000002094967812 */ /* 0x000fe200078ec0ff */
[----:B------:R-:W-:Y:S01]  /*5090*/  IMAD.MOV.U32 R68, RZ, RZ, RZ ;  /* 0x000000ffff447224 */ /* 0x000fe200078e00ff */
[----:B------:R-:W-:Y:S01]  /*50a0*/  LOP3.LUT R140, R5, 0x30, R140, 0xf8, !PT ;  /* 0x00000030058c7812 */ /* 0x000fe200078ef88c */
[----:B------:R-:W3:Y:S01]  /*50b0*/  LDCU UR53, c[0x0][0x370] ;  /* 0x00006e00ff3577ac */ /* 0x000ee20008000800 */
[----:B------:R-:W-:-:S02]  /*50c0*/  LOP3.LUT R69, R69, 0x600000, RZ, 0xc0, !PT ;  /* 0x0060000045457812 */ /* 0x000fc400078ec0ff */
[----:B------:R-:W4:Y:S01]  /*50d0*/  LDC.64 R138, c[0x0][0x890] ;  /* 0x00022400ff8a7b82 */ /* 0x000f220000000a00 */
[----:B------:R-:W-:Y:S01]  /*50e0*/  LOP3.LUT R140, R140, 0x1e40, R4, 0xf8, !PT ;  /* 0x00001e408c8c7812 */ /* 0x000fe200078ef804 */
[----:B------:R-:W2:Y:S01]  /*50f0*/  LDCU.64 UR62, c[0x0][0x348] ;  /* 0x00006900ff3e77ac */ /* 0x000ea20008000a00 */
[----:B------:R-:W-:Y:S01]  /*5100*/  LOP3.LUT R148, R148, 0x40, RZ, 0xc0, !PT ;  /* 0x0000004094947812 */ /* 0x000fe200078ec0ff */
[----:B------:R-:W2:Y:S04]  /*5110*/  LDCU UR41, c[0x0][0xb0c] ;  /* 0x00016180ff2977ac */ /* 0x000ea80008000800 */
[----:B------:R-:W2:Y:S01]  /*5120*/  LDC.64 R134, c[0x0][0x8b0] ;  /* 0x00022c00ff867b82 */ /* 0x000ea20000000a00 */
[----:B-1----:R-:W-:Y:S01]  /*5130*/  ULEA UR44, UR4, UR44, 0x18 ;  /* 0x0000002c042c7291 */ /* 0x002fe2000f8ec0ff */
[----:B------:R-:W1:Y:S06]  /*5140*/  LDCU UR61, c[0x0][0xb20] ;  /* 0x00016400ff3d77ac */ /* 0x000e6c0008000800 */
[----:B------:R-:W1:Y:S01]  /*5150*/  LDC.64 R132, c[0x0][0x8a8] ;  /* 0x00022a00ff847b82 */ /* 0x000e620000000a00 */
[----:B------:R-:W-:Y:S01]  /*5160*/  VIADD R149, R140, UR44 ;  /* 0x0000002c8c957c36 */ /* 0x000fe20008000000 */
[----:B------:R-:W-:Y:S01]  /*5170*/  UIADD3 UR4, UPT, UPT, UR44, 0x2200, URZ ;  /* 0x000022002c047890 */ /* 0x000fe2000fffe0ff */
[----:B------:R-:W3:Y:S01]  /*5180*/  LDS R0, [UR44+0x120] ;  /* 0x0001202cff007984 */ /* 0x000ee20008000800 */
[----:B------:R-:W1:Y:S02]  /*5190*/  LDCU UR39, c[0x0][0xb30] ;  /* 0x00016600ff2777ac */ /* 0x000e640008000800 */
[----:B------:R-:W-:-:S02]  /*51a0*/  IADD3 R150, PT, PT, -R150, 0x200, R149 ;  /* 0x0000020096967810 */ /* 0x000fc40007ffe195 */
[----:B------:R-:W-:Y:S01]  /*51b0*/  IADD3 R149, PT, PT, -R148, 0x200, R149 ;  /* 0x0000020094957810 */ /* 0x000fe20007ffe195 */
[----:B------:R-:W-:Y:S01]  /*51c0*/  IMAD.U32 R151, RZ, RZ, UR4 ;  /* 0x00000004ff977e24 */ /* 0x000fe2000f8e00ff */
[----:B------:R-:W1:Y:S01]  /*51d0*/  LDCU.64 UR56, c[0x0][0x888] ;  /* 0x00011100ff3877ac */ /* 0x000e620008000a00 */
[----:B------:R-:W-:Y:S01]  /*51e0*/  IMAD.IADD R148, R150, 0x1, -R148 ;  /* 0x0000000196947824 */ /* 0x000fe200078e0a94 */
[----:B------:R-:W1:Y:S01]  /*51f0*/  LDCU.64 UR42, c[0x0][0xb28] ;  /* 0x00016500ff2a77ac */ /* 0x000e620008000a00 */
[----:B------:R-:W1:Y:S01]  /*5200*/  LDCU.128 UR48, c[0x0][0xb10] ;  /* 0x00016200ff3077ac */ /* 0x000e620008000c00 */
[----:B------:R-:W1:Y:S01]  /*5210*/  LDCU UR52, c[0x0][0x374] ;  /* 0x00006e80ff3477ac */ /* 0x000e620008000800 */
[----:B------:R-:W-:Y:S01]  /*5220*/  UIADD3 UR59, UPT, UPT, UR44, 0x200, URZ ;  /* 0x000002002c3b7890 */ /* 0x000fe2000fffe0ff */
[----:B--234-:R-:W-:-:S11]  /*5230*/  IMAD.IADD R69, R0, 0x1, R69 ;  /* 0x0000000100457824 */ /* 0x01cfd600078e0245 */
.L_x_113:
[----:B------:R-:W-:Y:S02]  /*5240*/  LEA R3, R144, UR44, 0x3 ;  /* 0x0000002c90037c11 */ /* 0x000fe4000f8e18ff */
[----:B------:R-:W-:Y:S02]  /*5250*/  SHF.L.U32 R0, R146, 0x1f, RZ ;  /* 0x0000001f92007819 */ /* 0x000fe400000006ff */
[----:B------:R-:W-:Y:S02]  /*5260*/  LEA R4, R144, UR44, 0x4 ;  /* 0x0000002c90047c11 */ /* 0x000fe4000f8e20ff */
[----:B--2---:R-:W2:Y:S02]  /*5270*/  SYNCS.PHASECHK.TRANS64.TRYWAIT P0, [R3+URZ+0x70], R0 ;  /* 0x00007000030075a7 */ /* 0x004ea400080011ff */
[----:B-12---:R-:W-:Y:S05]  /*5280*/  @!P0 BRA `(.L_x_96) ;  /* 0x0000002c00208947 */ /* 0x006fea0003800000 */
.L_x_150:
[----:B------:R-:W3:Y:S01]  /*5290*/  LDS.128 R4, [R4+0x100] ;  /* 0x0001000004047984 */ /* 0x000ee20000000c00 */
[----:B------:R-:W-:Y:S01]  /*52a0*/  UISETP.GE.AND UP0, UPT, UR40, 0x1, UPT ;  /* 0x000000012800788c */ /* 0x000fe2000bf06270 */
[----:B------:R-:W-:Y:S01]  /*52b0*/  @!PT LDS RZ, [RZ] ;  /* 0x00000000fffff984 */ /* 0x000fe20000000800 */
[----:B------:R-:W-:Y:S01]  /*52c0*/  @!PT LDS RZ, [RZ] ;  /* 0x00000000fffff984 */ /* 0x000fe20000000800 */
[----:B------:R-:W-:Y:S01]  /*52d0*/  @!PT LDS RZ, [RZ] ;  /* 0x00000000fffff984 */ /* 0x000fe20000000800 */
[----:B------:R-:W-:Y:S01]  /*52e0*/  @!PT LDS RZ, [RZ] ;  /* 0x00000000fffff984 */ /* 0x000fe20000000800 */
[----:B------:R4:W-:Y:S06]  /*52f0*/  MEMBAR.ALL.CTA ;  /* 0x0000000000007992 */ /* 0x0009ec0000008000 */
[----:B----4-:R-:W4:Y:S01]  /*5300*/  FENCE.VIEW.ASYNC.S ;  /* 0x00000000000073c6 */ /* 0x010f220000000000 */
[----:B---3--:R-:W-:Y:S11]  /*5310*/  LOP3.LUT P0, RZ, R6, 0x1, RZ, 0xc0, !PT ;  /* 0x0000000106ff7812 */ /* 0x008ff6000780c0ff */
[----:B------:R-:W-:Y:S02]  /*5320*/  @!UPT UIADD3 URZ, UPT, UPT, URZ, URZ, URZ ;  /* 0x000000fffffff290 */ /* 0x000fe4000fffe0ff */
[----:B----4-:R-:W-:Y:S01]  /*5330*/  VOTEU.ANY UP1, P0 ;  /* 0x0000000000ff7886 */ /* 0x010fe20000020100 */
[----:B------:R-:W-:Y:S01]  /*5340*/  PLOP3.LUT P0, PT, PT, PT, UP1, 0x80, 0x8 ;  /* 0x000000000008781c */ /* 0x000fe20003f0f018 */
[----:B------:R-:W-:Y:S11]  /*5350*/  UP2UR UR47, UPR, URZ, 0x2 ;  /* 0x00000002ff2f7883 */ /* 0x000ff60008000000 */
[----:B------:R-:W-:Y:S01]  /*5360*/  @!UPT UIADD3 URZ, UPT, UPT, URZ, URZ, URZ ;  /* 0x000000fffffff290 */ /* 0x000fe2000fffe0ff */
        /* <DEDUP_REMOVED lines=13> */
[----:B-1----:R-:W-:Y:S02]  /*5440*/  UIMAD.WIDE.U32 UR4, UR52, UR51, URZ ;  /* 0x00000033340472a5 */ /* 0x002fe4000f8e00ff */
[----:B------:R-:W-:Y:S02]  /*5450*/  UIMAD.WIDE.U32 UR6, UR53, UR48, URZ ;  /* 0x00000030350672a5 */ /* 0x000fe4000f8e00ff */
[----:B------:R-:W-:Y:S02]  /*5460*/  UISETP.NE.AND UP0, UPT, UR50, 0x1, UPT ;  /* 0x000000013200788c */ /* 0x000fe4000bf05270 */
[----:B------:R-:W-:Y:S02]  /*5470*/  UIMAD.WIDE.U32 UR8, UR37, UR51, URZ ;  /* 0x00000033250872a5 */ /* 0x000fe4000f8e00ff */
[----:B------:R-:W-:Y:S02]  /*5480*/  UIMAD.WIDE.U32 UR10, UR38, UR48, URZ ;  /* 0x00000030260a72a5 */ /* 0x000fe4000f8e00ff */
[----:B------:R-:W-:Y:S02]  /*5490*/  UISETP.NE.AND UP1, UPT, UR41, 0x1, UPT ;  /* 0x000000012900788c */ /* 0x000fe4000bf25270 */
[----:B------:R-:W-:Y:S01]  /*54a0*/  UISETP.NE.AND UP2, UPT, UR40, 0x1, UPT ;  /* 0x000000012800788c */ /* 0x000fe2000bf45270 */
[----:B------:R-:W-:Y:S02]  /*54b0*/  UMOV UR4, UR5 ;  /* 0x0000000500047c82 */ /* 0x000fe40008000000 */
[----:B------:R-:W-:Y:S03]  /*54c0*/  USHF.R.U32.HI UR5, URZ, UR61, UR4 ;  /* 0x0000003dff057299 */ /* 0x000fe60008011604 */
[----:B------:R-:W-:Y:S02]  /*54d0*/  UMOV UR4, UR7 ;  /* 0x0000000700047c82 */ /* 0x000fe40008000000 */
[----:B------:R-:W-:Y:S02]  /*54e0*/  USHF.R.U32.HI UR7, URZ, UR49, UR4 ;  /* 0x00000031ff077299 */ /* 0x000fe40008011604 */
[----:B------:R-:W-:Y:S02]  /*54f0*/  USEL UR4, UR52, UR5, !UP0 ;  /* 0x0000000534047287 */ /* 0x000fe4000c000000 */
[----:B------:R-:W-:Y:S01]  /*5500*/  USEL UR7, UR53, UR7, !UP1 ;  /* 0x0000000735077287 */ /* 0x000fe2000c800000 */
[----:B------:R-:W-:Y:S01]  /*5510*/  UMOV UR5, UR9 ;  /* 0x0000000900057c82 */ /* 0x000fe20008000000 */
[----:B------:R-:W-:Y:S02]  /*5520*/  UIMAD.WIDE.U32 UR8, UR4, UR42, URZ ;  /* 0x0000002a040872a5 */ /* 0x000fe4000f8e00ff */
[----:B------:R-:W-:Y:S03]  /*5530*/  USHF.R.U32.HI UR6, URZ, UR61, UR5 ;  /* 0x0000003dff067299 */ /* 0x000fe60008011605 */
[----:B------:R-:W-:Y:S01]  /*5540*/  UMOV UR5, UR11 ;  /* 0x0000000b00057c82 */ /* 0x000fe20008000000 */
[----:B------:R-:W-:Y:S02]  /*5550*/  UIMAD.WIDE.U32 UR10, UR7, UR42, URZ ;  /* 0x0000002a070a72a5 */ /* 0x000fe4000f8e00ff */
[----:B------:R-:W-:Y:S02]  /*5560*/  USHF.R.U32.HI UR12, URZ, UR49, UR5 ;  /* 0x00000031ff0c7299 */ /* 0x000fe40008011605 */
[----:B------:R-:W-:Y:S01]  /*5570*/  USEL UR6, UR37, UR6, !UP0 ;  /* 0x0000000625067287 */ /* 0x000fe2000c000000 */
[----:B------:R-:W-:Y:S02]  /*5580*/  UMOV UR5, UR9 ;  /* 0x0000000900057c82 */ /* 0x000fe40008000000 */
[----:B------:R-:W-:Y:S01]  /*5590*/  UMOV UR10, UR11 ;  /* 0x0000000b000a7c82 */ /* 0x000fe20008000000 */
[----:B------:R-:W-:Y:S02]  /*55a0*/  @UP2 USHF.R.U32.HI UR4, URZ, UR43, UR5 ;  /* 0x0000002bff042299 */ /* 0x000fe40008011605 */
[----:B------:R-:W-:Y:S02]  /*55b0*/  @UP2 USHF.R.U32.HI UR7, URZ, UR43, UR10 ;  /* 0x0000002bff072299 */ /* 0x000fe4000801160a */
[----:B------:R-:W-:Y:S02]  /*55c0*/  UIMAD UR4, UR40, UR4, URZ ;  /* 0x00000004280472a4 */ /* 0x000fe4000f8e02ff */
[----:B------:R-:W-:Y:S02]  /*55d0*/  UIMAD.WIDE.U32 UR10, UR6, UR42, URZ ;  /* 0x0000002a060a72a5 */ /* 0x000fe4000f8e00ff */
[----:B------:R-:W-:Y:S02]  /*55e0*/  USEL UR5, UR38, UR12, !UP1 ;  /* 0x0000000c26057287 */ /* 0x000fe4000c800000 */
[----:B------:R-:W-:Y:S02]  /*55f0*/  UIMAD UR8, UR40, UR7, URZ ;  /* 0x00000007280872a4 */ /* 0x000fe4000f8e02ff */
[----:B------:R-:W-:Y:S03]  /*5600*/  UISETP.GE.AND UP0, UPT, UR6, UR4, UPT ;  /* 0x000000040600728c */ /* 0x000fe6000bf06270 */
[----:B------:R-:W-:Y:S01]  /*5610*/  UMOV UR4, UR11 ;  /* 0x0000000b00047c82 */ /* 0x000fe20008000000 */
[----:B------:R-:W-:Y:S02]  /*5620*/  UISETP.GE.OR UP0, UPT, UR5, UR8, UP0 ;  /* 0x000000080500728c */ /* 0x000fe40008706670 */
[----:B------:R-:W-:Y:S02]  /*5630*/  USHF.R.U32.HI UR4, URZ, UR43, UR4 ;  /* 0x0000002bff047299 */ /* 0x000fe40008011604 */
[----:B------:R-:W-:Y:S02]  /*5640*/  UIMAD.WIDE.U32 UR8, UR5, UR42, URZ ;  /* 0x0000002a050872a5 */ /* 0x000fe4000f8e00ff */
[----:B------:R-:W-:Y:S02]  /*5650*/  USEL UR11, UR6, UR4, !UP2 ;  /* 0x00000004060b7287 */ /* 0x000fe4000d000000 */
[----:B------:R-:W-:Y:S02]  /*5660*/  UIADD3 UR8, UPT, UPT, -UR5, URZ, URZ ;  /* 0x000000ff05087290 */ /* 0x000fe4000fffe1ff */
[----:B------:R-:W-:Y:S01]  /*5670*/  UIADD3 UR10, UPT, UPT, -UR11, URZ, URZ ;  /* 0x000000ff0b0a7290 */ /* 0x000fe2000fffe1ff */
[----:B------:R-:W-:Y:S01]  /*5680*/  @!UP0 UMOV UR4, UR9 ;  /* 0x0000000900048c82 */ /* 0x000fe20008000000 */
[----:B------:R-:W-:Y:S02]  /*5690*/  UIADD3 UR9, UPT, UPT, -UR6, URZ, URZ ;  /* 0x000000ff06097290 */ /* 0x000fe4000fffe1ff */
[----:B------:R-:W-:Y:S02]  /*56a0*/  @!UP0 USHF.R.U32.HI UR4, URZ, UR43, UR4 ;  /* 0x0000002bff048299 */ /* 0x000fe40008011604 */
[----:B------:R-:W-:Y:S02]  /*56b0*/  UIMAD UR10, UR40, UR10, UR6 ;  /* 0x0000000a280a72a4 */ /* 0x000fe4000f8e0206 */
[----:B------:R-:W-:Y:S04]  /*56c0*/  @!UP0 USEL UR4, UR5, UR4, !UP2 ;  /* 0x0000000405048287 */ /* 0x000fe8000d000000 */
[----:B------:R-:W-:Y:S02]  /*56d0*/  @!UP0 UIMAD UR10, UR7, UR10, UR4 ;  /* 0x0000000a070a82a4 */ /* 0x000fe4000f8e0204 */
[----:B------:R-:W-:Y:S02]  /*56e0*/  @!UP0 UIADD3 UR11, UPT, UPT, UR11, -UR4, URZ ;  /* 0x800000040b0b8290 */ /* 0x000fe4000fffe0ff */
[----:B------:R-:W-:Y:S02]  /*56f0*/  UIMAD UR7, UR41, UR8, UR38 ;  /* 0x00000008290772a4 */ /* 0x000fe4000f8e0226 */
[----:B------:R-:W-:Y:S02]  /*5700*/  @!UP0 UIMAD UR6, UR11, UR40, UR5 ;  /* 0x000000280b0682a4 */ /* 0x000fe4000f8e0205 */
[----:B------:R-:W-:Y:S01]  /*5710*/  UIMAD UR4, UR50, UR9, UR37 ;  /* 0x00000009320472a4 */ /* 0x000fe2000f8e0225 */
[----:B------:R-:W-:Y:S02]  /*5720*/  @!UP0 UMOV UR5, UR10 ;  /* 0x0000000a00058c82 */ /* 0x000fe40008000000 */
[----:B------:R-:W-:Y:S02]  /*5730*/  UIMAD UR38, UR5, UR41, UR7 ;  /* 0x00000029052672a4 */ /* 0x000fe4000f8e0207 */
[----:B------:R-:W-:Y:S11]  /*5740*/  UIMAD UR37, UR6, UR50, UR4 ;  /* 0x00000032062572a4 */ /* 0x000ff6000f8e0204 */
[----:B------:R-:W-:Y:S01]  /*5750*/  @!UPT UIADD3 URZ, UPT, UPT, URZ, URZ, URZ ;  /* 0x000000fffffff290 */ /* 0x000fe2000fffe0ff */
.L_x_97:
[----:B-1----:R-:W-:Y:S01]  /*5760*/  UISETP.NE.AND UP0, UPT, UR39, 0x1, UPT ;  /* 0x000000012700788c */ /* 0x002fe2000bf05270 */
[----:B------:R-:W-:Y:S10]  /*5770*/  IADD3 R144, PT, PT, R144, 0x1, RZ ;  /* 0x0000000190907810 */ /* 0x000ff40007ffe0ff */
[----:B------:R-:W1:Y:S01]  /*5780*/  @!UP0 LDCU.128 UR12, c[0x0][0xb10] ;  /* 0x00016200ff0c87ac */ /* 0x000e620008000c00 */
[----:B------:R-:W3:Y:S01]  /*5790*/  @!UP0 LDCU UR5, c[0x0][0xb0c] ;  /* 0x00016180ff0587ac */ /* 0x000ee20008000800 */
[----:B------:R-:W4:Y:S01]  /*57a0*/  @!UP0 LDCU UR10, c[0x0][0xb20] ;  /* 0x00016400ff0a87ac */ /* 0x000f220008000800 */
[----:B-1----:R-:W-:Y:S02]  /*57b0*/  UIMAD.WIDE.U32 UR8, UR38, UR12, URZ ;  /* 0x0000000c260872a5 */ /* 0x002fe4000f8e00ff */
[----:B------:R-:W-:Y:S02]  /*57c0*/  UIMAD.WIDE.U32 UR6, UR37, UR15, URZ ;  /* 0x0000000f250672a5 */ /* 0x000fe4000f8e00ff */
[----:B------:R-:W-:Y:S03]  /*57d0*/  @!UP0 UISETP.NE.AND UP1, UPT, UR14, 0x1, UPT ;  /* 0x000000010e00888c */ /* 0x000fe6000bf25270 */
[----:B------:R-:W-:Y:S01]  /*57e0*/  @!UP0 UMOV UR4, UR9 ;  /* 0x0000000900048c82 */ /* 0x000fe20008000000 */
[----:B---3--:R-:W-:Y:S02]  /*57f0*/  @!UP0 UISETP.NE.AND UP2, UPT, UR5, 0x1, UPT ;  /* 0x000000010500888c */ /* 0x008fe4000bf45270 */
[----:B------:R-:W-:Y:S01]  /*5800*/  @!UP0 USHF.R.U32.HI UR4, URZ, UR13, UR4 ;  /* 0x0000000dff048299 */ /* 0x000fe20008011604 */
[----:B------:R-:W-:Y:S02]  /*5810*/  @!UP0 UMOV UR6, UR7 ;  /* 0x0000000700068c82 */ /* 0x000fe40008000000 */
[----:B----4-:R-:W-:Y:S02]  /*5820*/  @!UP0 USHF.R.U32.HI UR6, URZ, UR10, UR6 ;  /* 0x0000000aff068299 */ /* 0x010fe40008011606 */
[----:B------:R-:W-:Y:S02]  /*5830*/  @!UP0 USEL UR7, UR38, UR4, !UP2 ;  /* 0x0000000426078287 */ /* 0x000fe4000d000000 */
[----:B------:R-:W-:Y:S04]  /*5840*/  @!UP0 USEL UR6, UR37, UR6, !UP1 ;  /* 0x0000000625068287 */ /* 0x000fe8000c800000 */
[----:B------:R-:W-:Y:S02]  /*5850*/  @!UP0 UIADD3 UR4, UPT, UPT, -UR7, UR6, URZ ;  /* 0x0000000607048290 */ /* 0x000fe4000fffe1ff */
[----:B------:R-:W-:Y:S02]  /*5860*/  @!UP0 UIADD3 UR6, UPT, UPT, UR7, -UR6, URZ ;  /* 0x8000000607068290 */ /* 0x000fe4000fffe0ff */
[----:B------:R-:W-:Y:S02]  /*5870*/  @!UP0 UIMAD UR38, UR4, UR5, UR38 ;  /* 0x00000005042682a4 */ /* 0x000fe4000f8e0226 */
[----:B------:R-:W-:Y:S02]  /*5880*/  @!UP0 UIMAD UR37, UR6, UR14, UR37 ;  /* 0x0000000e062582a4 */ /* 0x000fe4000f8e0225 */
[----:B------:R-:W-:Y:S09]  /*5890*/  ULOP3.LUT UP0, URZ, UR59, 0x1b0, URZ, 0xc0, !UPT ;  /* 0x000001b03bff7892 */ /* 0x000ff2000f80c0ff */
[----:B------:R-:W-:Y:S05]  /*58a0*/  BRA.U !UP0, `(.L_x_98) ;  /* 0x0000000108407547 */ /* 0x000fea000b800000 */
[----:B------:R-:W1:Y:S01]  /*58b0*/  LDCU.64 UR8, c[0x4][0x80] ;  /* 0x01001000ff0877ac */ /* 0x000e620008000a00 */
[----:B------:R-:W-:Y:S01]  /*58c0*/  MOV R3, 0x0 ;  /* 0x0000000000037802 */ /* 0x000fe20000000f00 */
[----:B------:R-:W-:Y:S02]  /*58d0*/  HFMA2 R12, -RZ, RZ, 0, 5.9604644775390625e-08 ;  /* 0x00000001ff0c7431 */ /* 0x000fe400000001ff */
[----:B------:R-:W-:Y:S02]  /*58e0*/  IMAD.MOV.U32 R8, RZ, RZ, 0x70 ;  /* 0x00000070ff087424 */ /* 0x000fe400078e00ff */
[----:B------:R-:W-:Y:S01]  /*58f0*/  IMAD.MOV.U32 R13, RZ, RZ, RZ ;  /* 0x000000ffff0d7224 */ /* 0x000fe200078e00ff */
[----:B------:R-:W3:Y:S01]  /*5900*/  LDCU.64 UR6, c[0x4][0x88] ;  /* 0x01001100ff0677ac */ /* 0x000ee20008000a00 */
[----:B------:R-:W4:Y:S01]  /*5910*/  LDC.64 R2, c[0x4][R3] ;  /* 0x0100000003027b82 */ /* 0x000f220000000a00 */
[----:B------:R-:W2:Y:S01]  /*5920*/  LDCU.64 UR4, c[0x4][0x8] ;  /* 0x01000100ff0477ac */ /* 0x000ea20008000a00 */
[----:B-1----:R-:W-:Y:S01]  /*5930*/  MOV R5, UR9 ;  /* 0x0000000900057c02 */ /* 0x002fe20008000f00 */
[----:B------:R-:W-:Y:S01]  /*5940*/  IMAD.U32 R4, RZ, RZ, UR8 ;  /* 0x00000008ff047e24 */ /* 0x000fe2000f8e00ff */
[----:B---3--:R-:W-:Y:S01]  /*5950*/  MOV R7, UR7 ;  /* 0x0000000700077c02 */ /* 0x008fe20008000f00 */
[----:B------:R-:W-:Y:S01]  /*5960*/  IMAD.U32 R6, RZ, RZ, UR6 ;  /* 0x00000006ff067e24 */ /* 0x000fe2000f8e00ff */
[----:B--2---:R-:W-:Y:S01]  /*5970*/  MOV R11, UR5 ;  /* 0x00000005000b7c02 */ /* 0x004fe20008000f00 */
[----:B------:R-:W-:Y:S02]  /*5980*/  IMAD.U32 R10, RZ, RZ, UR4 ;  /* 0x00000004ff0a7e24 */ /* 0x000fe4000f8e00ff */
[----:B------:R-:W-:Y:S07]  /*5990*/  LEPC R20, `(.L_x_98) ;  /* 0x000000001014794e */ /* 0x000fee0000000000 */
[----:B----45:R-:W-:Y:S05]  /*59a0*/  CALL.ABS.NOINC R2 ;  /* 0x0000000002007343 */ /* 0x030fea0003c00000 */
.L_x_98:
[----:B------:R-:W-:Y:S01]  /*59b0*/  LOP3.LUT P0, RZ, R151, 0x1b0, RZ, 0xc0, !PT ;  /* 0x000001b097ff7812 */ /* 0x000fe2000780c0ff */
[----:B------:R-:W-:Y:S11]  /*59c0*/  BSSY.RECONVERGENT B6, `(.L_x_99) ;  /* 0x0000013000067945 */ /* 0x000ff60003800200 */
[----:B------:R-:W-:Y:S01]  /*59d0*/  @!UPT UIADD3 URZ, UPT, UPT, URZ, URZ, URZ ;  /* 0x000000fffffff290 */ /* 0x000fe2000fffe0ff */
[----:B------:R-:W-:Y:S05]  /*59e0*/  @!P0 BRA `(.L_x_100) ;  /* 0x0000000000408947 */ /* 0x000fea0003800000 */
        /* <DEDUP_REMOVED lines=16> */
.L_x_100:
[----:B------:R-:W-:Y:S05]  /*5af0*/  BSYNC.RECONVERGENT B6 ;  /* 0x0000000000067941 */ /* 0x000fea0003800200 */
.L_x_99:
[----:B------:R-:W-:Y:S01]  /*5b00*/  ISETP.NE.U32.AND P3, PT, R138, RZ, PT ;  /* 0x000000ff8a00720c */ /* 0x000fe20003f65070 */
[----:B------:R-:W-:Y:S01]  /*5b10*/  UISETP.NE.AND UP1, UPT, UR60, URZ, UPT ;  /* 0x000000ff3c00728c */ /* 0x000fe2000bf25270 */
[----:B------:R-:W-:Y:S02]  /*5b20*/  ISETP.NE.U32.AND P4, PT, R134, RZ, PT ;  /* 0x000000ff8600720c */ /* 0x000fe40003f85070 */
[----:B------:R-:W-:Y:S02]  /*5b30*/  ISETP.NE.AND.EX P3, PT, R139, RZ, PT, P3 ;  /* 0x000000ff8b00720c */ /* 0x000fe40003f65330 */
[----:B------:R-:W-:Y:S02]  /*5b40*/  PLOP3.LUT P1, PT, PT, PT, PT, 0x8, 0x80 ;  /* 0x000000000080781c */ /* 0x000fe40003f2e170 */
[----:B------:R-:W-:Y:S02]  /*5b50*/  PLOP3.LUT P0, PT, PT, PT, UP1, 0x80, 0x8 ;  /* 0x000000000008781c */ /* 0x000fe40003f0f018 */
[----:B------:R-:W-:Y:S02]  /*5b60*/  ISETP.NE.AND.EX P4, PT, R135, RZ, PT, P4 ;  /* 0x000000ff8700720c */ /* 0x000fe40003f85340 */
[----:B------:R-:W1:Y:S09]  /*5b70*/  @UP1 LDCU.64 UR4, c[0x0][0x888] ;  /* 0x00011100ff0417ac */ /* 0x000e720008000a00 */
[----:B------:R-:W-:Y:S01]  /*5b80*/  @P0 PLOP3.LUT P1, PT, P3, PT, PT, 0x80, 0x8 ;  /* 0x000000000008081c */ /* 0x000fe20001f2f070 */
[----:B-1----:R-:W-:Y:S04]  /*5b90*/  @UP1 UISETP.NE.U32.AND UP0, UPT, UR4, URZ, UPT ;  /* 0x000000ff0400128c */ /* 0x002fe8000bf05070 */
[----:B------:R-:W-:Y:S04]  /*5ba0*/  @UP1 UISETP.NE.AND.EX UP0, UPT, UR5, URZ, UPT, UP0 ;  /* 0x000000ff0500128c */ /* 0x000fe8000bf05300 */
[----:B------:R-:W-:Y:S01]  /*5bb0*/  @UP1 USEL UR4, URZ, 0xffffffff, UP0 ;  /* 0xffffffffff041887 */ /* 0x000fe20008000000 */
[----:B------:R-:W-:Y:S11]  /*5bc0*/  @!P3 BRA `(.L_x_101) ;  /* 0x000000000030b947 */ /* 0x000ff60003800000 */
[----:B------:R-:W-:Y:S01]  /*5bd0*/  ISETP.NE.U32.AND P2, PT, R136, RZ, PT ;  /* 0x000000ff8800720c */ /* 0x000fe20003f45070 */
[----:B------:R-:W1:Y:S01]  /*5be0*/  LDCU.64 UR6, c[0x0][0x358] ;  /* 0x00006b00ff0677ac */ /* 0x000e620008000a00 */
[----:B------:R-:W-:Y:S02]  /*5bf0*/  IMAD.MOV.U32 R141, RZ, RZ, 0x1 ;  /* 0x00000001ff8d7424 */ /* 0x000fe400078e00ff */
[----:B------:R-:W-:Y:S11]  /*5c00*/  ISETP.NE.AND.EX P2, PT, R137, RZ, PT, P2 ;  /* 0x000000ff8900720c */ /* 0x000ff60003f45320 */
[----:B------:R-:W-:Y:S02]  /*5c10*/  @!UPT UIADD3 URZ, UPT, UPT, URZ, URZ, URZ ;  /* 0x000000fffffff290 */ /* 0x000fe4000fffe0ff */
[----:B------:R-:W3:Y:S01]  /*5c20*/  @P2 LDC.64 R2, c[0x0][0x888] ;  /* 0x00022200ff022b82 */ /* 0x000ee20000000a00 */
[----:B--2---:R-:W-:Y:S04]  /*5c30*/  @P2 IMAD R0, R138, UR36, RZ ;  /* 0x000000248a002c24 */ /* 0x004fe8000f8e02ff */
[----:B---3--:R-:W-:Y:S04]  /*5c40*/  @P2 IMAD.WIDE R2, R0, 0x4, R2 ;  /* 0x0000000400022825 */ /* 0x008fe800078e0202 */
[----:B------:R-:W-:Y:S01]  /*5c50*/  HFMA2 R0, -RZ, RZ, 0, 5.9604644775390625e-08 ;  /* 0x00000001ff007431 */ /* 0x000fe200000001ff */
[----:B-1---5:R1:W5:Y:S04]  /*5c60*/  @P2 LDG.E R71, desc[UR6][R2.64] ;  /* 0x0000000602472981 */ /* 0x022368000c1e1900 */
[----:B------:R-:W-:Y:S01]  /*5c70*/  @!P2 PRMT R141, R0, 0x7610, R141 ;  /* 0x00007610008da816 */ /* 0x000fe2000000008d */
[----:B-1----:R-:W3:Y:S06]  /*5c80*/  @!P2 LDC R71, c[0x0][0x880] ;  /* 0x00022000ff47ab82 */ /* 0x002eec0000000800 */
.L_x_101:
[----:B------:R-:W-:Y:S05]  /*5c90*/  @!P4 BRA `(.L_x_102) ;  /* 0x000000000024c947 */ /* 0x000fea0003800000 */
[----:B------:R-:W-:Y:S01]  /*5ca0*/  ISETP.NE.U32.AND P2, PT, R132, RZ, PT ;  /* 0x000000ff8400720c */ /* 0x000fe20003f45070 */
[----:B------:R-:W1:Y:S03]  /*5cb0*/  LDCU.64 UR6, c[0x0][0x358] ;  /* 0x00006b00ff0677ac */ /* 0x000e660008000a00 */
[----:B------:R-:W-:Y:S11]  /*5cc0*/  ISETP.NE.AND.EX P2, PT, R133, RZ, PT, P2 ;  /* 0x000000ff8500720c */ /* 0x000ff60003f45320 */
[----:B------:R-:W-:Y:S02]  /*5cd0*/  @!UPT UIADD3 URZ, UPT, UPT, URZ, URZ, URZ ;  /* 0x000000fffffff290 */ /* 0x000fe4000fffe0ff */
[----:B------:R-:W4:Y:S01]  /*5ce0*/  @P2 LDC.64 R2, c[0x0][0x8a8] ;  /* 0x00022a00ff022b82 */ /* 0x000f220000000a00 */
[----:B--2---:R-:W-:Y:S04]  /*5cf0*/  @P2 IMAD R0, R134, UR36, RZ ;  /* 0x0000002486002c24 */ /* 0x004fe8000f8e02ff */
[----:B----4-:R-:W-:Y:S05]  /*5d00*/  @P2 IMAD.WIDE R2, R0, 0x4, R2 ;  /* 0x0000000400022825 */ /* 0x010fea00078e0202 */
[----:B-1---5:R1:W5:Y:S02]  /*5d10*/  @P2 LDG.E R70, desc[UR6][R2.64] ;  /* 0x0000000602462981 */ /* 0x022364000c1e1900 */
[----:B-1----:R-:W4:Y:S02]  /*5d20*/  @!P2 LDC R70, c[0x0][0x8a0] ;  /* 0x00022800ff46ab82 */ /* 0x002f240000000800 */
.L_x_102:
[----:B---3-5:R-:W-:Y:S01]  /*5d30*/  @P0 FSETP.NEU.AND P4, PT, R71, RZ, PT ;  /* 0x000000ff4700020b */ /* 0x028fe20003f8d000 */
[----:B--2---:R-:W-:Y:S01]  /*5d40*/  IMAD.U32 R0, RZ, RZ, UR4 ;  /* 0x00000004ff007e24 */ /* 0x004fe2000f8e00ff */
[----:B------:R-:W-:Y:S01]  /*5d50*/  @P0 LOP3.LUT P2, RZ, R141, 0xff, RZ, 0xc0, !PT ;  /* 0x000000ff8dff0812 */ /* 0x000fe2000784c0ff */
[----:B------:R-:W-:Y:S01]  /*5d60*/  BSSY B1, `(.L_x_103) ;  /* 0x000003e000017945 */ /* 0x000fe20003800000 */
[----:B------:R-:W-:Y:S02]  /*5d70*/  @P0 SEL R2, RZ, 0xffffffff, P4 ;  /* 0xffffffffff020807 */ /* 0x000fe40002000000 */
[----:B------:R-:W-:Y:S02]  /*5d80*/  CS2R R18, SRZ ;  /* 0x0000000000127805 */ /* 0x000fe4000001ff00 */
[----:B------:R-:W-:Y:S02]  /*5d90*/  LEA R143, R68, UR44, 0x3 ;  /* 0x0000002c448f7c11 */ /* 0x000fe4000f8e18ff */
[----:B------:R-:W-:Y:S02]  /*5da0*/  CS2R R16, SRZ ;  /* 0x0000000000107805 */ /* 0x000fe4000001ff00 */
[----:B------:R-:W-:Y:S02]  /*5db0*/  @P1 SEL R2, R0, R2, !P2 ;  /* 0x0000000200021207 */ /* 0x000fe40005000000 */
[----:B------:R-:W-:Y:S02]  /*5dc0*/  CS2R R26, SRZ ;  /* 0x00000000001a7805 */ /* 0x000fe4000001ff00 */
[----:B------:R-:W-:Y:S02]  /*5dd0*/  SHF.L.U32 R4, R147, 0x1f, RZ ;  /* 0x0000001f93047819 */ /* 0x000fe400000006ff */
[----:B------:R-:W-:Y:S02]  /*5de0*/  CS2R R24, SRZ ;  /* 0x0000000000187805 */ /* 0x000fe4000001ff00 */
[----:B------:R-:W-:Y:S02]  /*5df0*/  @P0 LOP3.LUT R2, R2, 0x1, RZ, 0xc0, !PT ;  /* 0x0000000102020812 */ /* 0x000fe400078ec0ff */
[----:B------:R-:W-:Y:S02]  /*5e00*/  CS2R R30, SRZ ;  /* 0x00000000001e7805 */ /* 0x000fe4000001ff00 */
[----:B------:R-:W-:Y:S02]  /*5e10*/  PLOP3.LUT P5, PT, PT, PT, PT, 0x8, 0x80 ;  /* 0x000000000080781c */ /* 0x000fe40003fae170 */
[----:B------:R-:W-:Y:S02]  /*5e20*/  CS2R R28, SRZ ;  /* 0x00000000001c7805 */ /* 0x000fe4000001ff00 */
[----:B------:R-:W-:Y:S01]  /*5e30*/  ISETP.NE.U32.OR P1, PT, R2, 0x1, !P0 ;  /* 0x000000010200780c */ /* 0x000fe20004725470 */
[----:B------:R-:W-:Y:S01]  /*5e40*/  IMAD R2, R68, 0x40, R69 ;  /* 0x0000004044027824 */ /* 0x000fe200078e0245 */
[----:B------:R-:W-:Y:S02]  /*5e50*/  CS2R R34, SRZ ;  /* 0x0000000000227805 */ /* 0x000fe4000001ff00 */
[----:B------:R-:W-:Y:S09]  /*5e60*/  CS2R R32, SRZ ;  /* 0x0000000000207805 */ /* 0x000ff2000001ff00 */
[----:B------:R-:W-:Y:S04]  /*5e70*/  @P1 SHF.L.U32 R0, R145, 0x1f, RZ ;  /* 0x0000001f91001819 */ /* 0x000fe800000006ff */
[----:B------:R-:W1:Y:S01]  /*5e80*/  @P1 SYNCS.PHASECHK.TRANS64.TRYWAIT P0, [UR44+0x50], R0 ;  /* 0x00005000ff0015a7 */ /* 0x000e62000800112c */
[----:B------:R2:W3:Y:S01]  /*5e90*/  SYNCS.PHASECHK.TRANS64.TRYWAIT P4, [R143+URZ+0x90], R4 ;  /* 0x000090048f0075a7 */ /* 0x0004e200080811ff */
[----:B-1----:R-:W-:Y:S01]  /*5ea0*/  @P1 PLOP3.LUT P5, PT, P0, PT, PT, 0x8, 0x80 ;  /* 0x000000000080181c */ /* 0x002fe200007ae170 */
[----:B------:R-:W-:Y:S01]  /*5eb0*/  @!UPT UIADD3 URZ, UPT, UPT, URZ, URZ, URZ ;  /* 0x000000fffffff290 */ /* 0x000fe2000fffe0ff */
[----:B--23--:R-:W-:Y:S11]  /*5ec0*/  @!P1 BRA `(.L_x_104) ;  /* 0x00000000009c9947 */ /* 0x00cff60003800000 */
[----:B------:R-:W-:Y:S01]  /*5ed0*/  ISETP.NE.U32.AND P0, PT, RZ, UR56, PT ;  /* 0x00000038ff007c0c */ /* 0x000fe2000bf05070 */
[----:B------:R-:W-:Y:S01]  /*5ee0*/  BSSY B0, `(.L_x_105) ;  /* 0x0000016000007945 */ /* 0x000fe20003800000 */
[----:B------:R-:W-:Y:S02]  /*5ef0*/  FSETP.NEU.AND P2, PT, R71, RZ, PT ;  /* 0x000000ff4700720b */ /* 0x000fe40003f4d000 */
[----:B------:R-:W-:Y:S02]  /*5f00*/  CS2R R34, SRZ ;  /* 0x0000000000227805 */ /* 0x000fe4000001ff00 */
[----:B------:R-:W-:Y:S02]  /*5f10*/  ISETP.NE.AND.EX P0, PT, RZ, UR57, PT, P0 ;  /* 0x00000039ff007c0c */ /* 0x000fe4000bf05300 */
[----:B------:R-:W-:Y:S02]  /*5f20*/  CS2R R32, SRZ ;  /* 0x0000000000207805 */ /* 0x000fe4000001ff00 */
[----:B------:R-:W-:Y:S02]  /*5f30*/  LOP3.LUT P1, RZ, R141, 0xff, RZ, 0xc0, !PT ;  /* 0x000000ff8dff7812 */ /* 0x000fe4000782c0ff */
[----:B------:R-:W-:Y:S02]  /*5f40*/  CS2R R30, SRZ ;  /* 0x00000000001e7805 */ /* 0x000fe4000001ff00 */
[----:B------:R-:W-:Y:S02]  /*5f50*/  SEL R0, RZ, 0xffffffff, P2 ;  /* 0xffffffffff007807 */ /* 0x000fe40001000000 */
[----:B------:R-:W-:Y:S02]  /*5f60*/  CS2R R28, SRZ ;  /* 0x00000000001c7805 */ /* 0x000fe4000001ff00 */
[----:B------:R-:W-:Y:S02]  /*5f70*/  SEL R3, RZ, 0xffffffff, P0 ;  /* 0xffffffffff037807 */ /* 0x000fe40000000000 */
[----:B------:R-:W-:Y:S02]  /*5f80*/  CS2R R26, SRZ ;  /* 0x00000000001a7805 */ /* 0x000fe4000001ff00 */
[----:B------:R-:W-:Y:S02]  /*5f90*/  CS2R R24, SRZ ;  /* 0x0000000000187805 */ /* 0x000fe4000001ff00 */
[----:B------:R-:W-:Y:S02]  /*5fa0*/  CS2R R18, SRZ ;  /* 0x0000000000127805 */ /* 0x000fe4000001ff00 */
[----:B------:R-:W-:Y:S02]  /*5fb0*/  @P3 SEL R0, R3, R0, !P1 ;  /* 0x0000000003003207 */ /* 0x000fe40004800000 */
[----:B------:R-:W-:Y:S02]  /*5fc0*/  CS2R R16, SRZ ;  /* 0x0000000000107805 */ /* 0x000fe4000001ff00 */
[----:B------:R-:W-:Y:S04]  /*5fd0*/  LOP3.LUT R0, R0, 0x1, RZ, 0xc0, !PT ;  /* 0x0000000100007812 */ /* 0x000fe800078ec0ff */
[----:B------:R-:W-:Y:S01]  /*5fe0*/  ISETP.NE.U32.AND P0, PT, R0, 0x1, PT ;  /* 0x000000010000780c */ /* 0x000fe20003f05070 */
[----:B------:R-:W-:Y:S01]  /*5ff0*/  @!UPT UIADD3 URZ, UPT, UPT, URZ, URZ, URZ ;  /* 0x000000fffffff290 */ /* 0x000fe2000fffe0ff */
[----:B------:R-:W-:Y:S11]  /*6000*/  @!P5 BRA `(.L_x_106) ;  /* 0x00000000000cd947 */ /* 0x000ff60003800000 */
[----:B------:R-:W-:Y:S04]  /*6010*/  SHF.L.U32 R3, R145, 0x1f, RZ ;  /* 0x0000001f91037819 */ /* 0x000fe800000006ff */
[----:B------:R-:W1:Y:S02]  /*6020*/  SYNCS.PHASECHK.TRANS64.TRYWAIT P1, [UR44+0x50], R3 ;  /* 0x00005003ff0075a7 */ /* 0x000e64000802112c */
[----:B-1----:R-:W-:Y:S05]  /*6030*/  @!P1 BRA `(.L_x_107) ;  /* 0x0000001c00c89947 */ /* 0x002fea0003800000 */
.L_x_106:
[----:B------:R-:W-:Y:S05]  /*6040*/  BSYNC B0 ;  /* 0x0000000000007941 */ /* 0x000fea0003800000 */
.L_x_105:
[----:B------:R2:W3:Y:S01]  /*6050*/  @P0 LDS.128 R32, [R140+UR44+0x200] ;  /* 0x0002002c8c200984 */ /* 0x0004e20008000c00 */
[----:B------:R-:W5:Y:S01]  /*6060*/  S2UR UR5, SR_CgaCtaId ;  /* 0x00000000000579c3 */ /* 0x000f620000008800 */
[----:B------:R-:W-:Y:S01]  /*6070*/  UIADD3 UR4, UPT, UPT, UR44, 0x58, URZ ;  /* 0x000000582c047890 */ /* 0x000fe2000fffe0ff */
[----:B------:R-:W-:Y:S01]  /*6080*/  LOP3.LUT R145, R145, 0x1, RZ, 0x3c, !PT ;  /* 0x0000000191917812 */ /* 0x000fe200078e3cff */
[----:B------:R2:W1:Y:S04]  /*6090*/  @P0 LDS.128 R28, [R150+0x10] ;  /* 0x00001000961c0984 */ /* 0x0004680000000c00 */
[----:B------:R2:W1:Y:S04]  /*60a0*/  @P0 LDS.128 R24, [R149+0x20] ;  /* 0x0000200095180984 */ /* 0x0004680000000c00 */
[----:B------:R2:W1:Y:S01]  /*60b0*/  @P0 LDS.128 R16, [R148+0x30] ;  /* 0x0000300094100984 */ /* 0x0004620000000c00 */
[----:B------:R-:W-:Y:S01]  /*60c0*/  @!PT LDS RZ, [RZ] ;  /* 0x00000000fffff984 */ /* 0x000fe20000000800 */
[----:B------:R-:W-:Y:S01]  /*60d0*/  @!PT LDS RZ, [RZ] ;  /* 0x00000000fffff984 */ /* 0x000fe20000000800 */
[----:B------:R-:W-:Y:S01]  /*60e0*/  @!PT LDS RZ, [RZ] ;  /* 0x00000000fffff984 */ /* 0x000fe20000000800 */
[----:B------:R-:W-:Y:S01]  /*60f0*/  @!PT LDS RZ, [RZ] ;  /* 0x00000000fffff984 */ /* 0x000fe20000000800 */
[----:B------:R4:W-:Y:S06]  /*6100*/  MEMBAR.ALL.CTA ;  /* 0x0000000000007992 */ /* 0x0009ec0000008000 */
[----:B----4-:R-:W4:Y:S01]  /*6110*/  FENCE.VIEW.ASYNC.S ;  /* 0x00000000000073c6 */ /* 0x010f220000000000 */
[----:B-----5:R-:W-:Y:S09]  /*6120*/  UPRMT UR4, UR5, 0x654, UR4 ;  /* 0x0000065405047896 */ /* 0x020ff20008000004 */
[----:B----4-:R-:W-:Y:S03]  /*6130*/  SYNCS.ARRIVE.TRANS64.RED.A1T0 RZ, [UR4], RZ ;  /* 0x000000ffffff79a7 */ /* 0x010fe60008100404 */
.L_x_104:
[----:B------:R-:W-:Y:S05]  /*6140*/  BSYNC B1 ;  /* 0x0000000000017941 */ /* 0x000fea0003800000 */
.L_x_103:
[----:B-1----:R-:W-:Y:S04]  /*6150*/  SHF.R.U32.HI R0, RZ, 0x15, R2 ;  /* 0x00000015ff007819 */ /* 0x002fe80000011602 */
[----:B------:R-:W-:Y:S01]  /*6160*/  LOP3.LUT P0, RZ, R0, 0x3, R142, 0x48, !PT ;  /* 0x0000000300ff7812 */ /* 0x000fe2000780488e */
[----:B------:R-:W-:Y:S01]  /*6170*/  @!UPT UIADD3 URZ, UPT, UPT, URZ, URZ, URZ ;  /* 0x000000fffffff290 */ /* 0x000fe2000fffe0ff */
[----:B------:R-:W-:Y:S11]  /*6180*/  @P4 BRA `(.L_x_108) ;  /* 0x0000000000084947 */ /* 0x000ff60003800000 */
[----:B------:R-:W1:Y:S02]  /*6190*/  SYNCS.PHASECHK.TRANS64.TRYWAIT P1, [R143+URZ+0x90], R4 ;  /* 0x000090048f0075a7 */ /* 0x000e6400080211ff */
[----:B-1----:R-:W-:Y:S05]  /*61a0*/  @!P1 BRA `(.L_x_109) ;  /* 0x0000001c00849947 */ /* 0x002fea0003800000 */
.L_x_108:
[----:B------:R-:W-:Y:S05]  /*61b0*/  @!P0 BRA `(.L_x_110) ;  /* 0x0000000000408947 */ /* 0x000fea0003800000 */
[----:B------:R-:W1:Y:S01]  /*61c0*/  LDCU.64 UR8, c[0x4][0x70] ;  /* 0x01000e00ff0877ac */ /* 0x000e620008000a00 */
[----:B------:R-:W-:Y:S01]  /*61d0*/  MOV R15, 0x0 ;  /* 0x00000000000f7802 */ /* 0x000fe20000000f00 */
[----:B------:R-:W-:Y:S02]  /*61e0*/  HFMA2 R12, -RZ, RZ, 0, 5.9604644775390625e-08 ;  /* 0x00000001ff0c7431 */ /* 0x000fe400000001ff */
[----:B------:R-:W-:Y:S02]  /*61f0*/  IMAD.MOV.U32 R8, RZ, RZ, 0x192 ;  /* 0x00000192ff087424 */ /* 0x000fe400078e00ff */
[----:B------:R-:W-:Y:S01]  /*6200*/  IMAD.MOV.U32 R13, RZ, RZ, RZ ;  /* 0x000000ffff0d7224 */ /* 0x000fe200078e00ff */
[----:B------:R-:W5:Y:S01]  /*6210*/  LDCU.64 UR6, c[0x4][0x78] ;  /* 0x01000f00ff0677ac */ /* 0x000f620008000a00 */
[----:B------:R-:W2:Y:S01]  /*6220*/  LDC.64 R14, c[0x4][R15] ;  /* 0x010000000f0e7b82 */ /* 0x000ea20000000a00 */
[----:B------:R-:W3:Y:S01]  /*6230*/  LDCU.64 UR4, c[0x4][0x10] ;  /* 0x01000200ff0477ac */ /* 0x000ee20008000a00 */
[----:B-1----:R-:W-:Y:S01]  /*6240*/  MOV R5, UR9 ;  /* 0x0000000900057c02 */ /* 0x002fe20008000f00 */
[----:B------:R-:W-:Y:S01]  /*6250*/  IMAD.U32 R4, RZ, RZ, UR8 ;  /* 0x00000008ff047e24 */ /* 0x000fe2000f8e00ff */
[----:B-----5:R-:W-:Y:S01]  /*6260*/  MOV R7, UR7 ;  /* 0x0000000700077c02 */ /* 0x020fe20008000f00 */
[----:B------:R-:W-:Y:S01]  /*6270*/  IMAD.U32 R6, RZ, RZ, UR6 ;  /* 0x00000006ff067e24 */ /* 0x000fe2000f8e00ff */
[----:B---3--:R-:W-:Y:S01]  /*6280*/  MOV R11, UR5 ;  /* 0x00000005000b7c02 */ /* 0x008fe20008000f00 */
[----:B------:R-:W-:Y:S02]  /*6290*/  IMAD.U32 R10, RZ, RZ, UR4 ;  /* 0x00000004ff0a7e24 */ /* 0x000fe4000f8e00ff */
[----:B------:R-:W-:Y:S07]  /*62a0*/  LEPC R20, `(.L_x_110) ;  /* 0x000000001014794e */ /* 0x000fee0000000000 */
[----:B--2-4-:R-:W-:Y:S05]  /*62b0*/  CALL.ABS.NOINC R14 ;  /* 0x000000000e007343 */ /* 0x014fea0003c00000 */
.L_x_110:
[----:B------:R-:W-:Y:S01]  /*62c0*/  LOP3.LUT P0, RZ, R131, 0x60, RZ, 0xc0, !PT ;  /* 0x0000006083ff7812 */ /* 0x000fe2000780c0ff */
[----:B------:R-:W-:Y:S05]  /*62d0*/  WARPSYNC.ALL ;  /* 0x0000000000007948 */ /* 0x000fea0003800000 */
[----:B------:R-:W-:Y:S01]  /*62e0*/  R2UR UR4, R2 ;  /* 0x00000000020472ca */ /* 0x000fe200000e0000 */
[----:B------:R-:W-:Y:S01]  /*62f0*/  BSSY.RECONVERGENT B0, `(.L_x_111) ;  /* 0x000011f000007945 */ /* 0x000fe20003800200 */
[----:B---3--:R-:W-:Y:S02]  /*6300*/  F2FP.F16.E5M2.UNPACK_B R2, R32 ;  /* 0x00000020ff02723e */ /* 0x008fe400020004ff */
[-C--:B------:R-:W-:Y:S02]  /*6310*/  F2FP.F16.E5M2.UNPACK_B R21, R33.reuse ;  /* 0x00000021ff15723e */ /* 0x080fe400020004ff */
[----:B------:R-:W-:Y:S01]  /*6320*/  F2FP.F16.E5M2.UNPACK_B R12, R28 ;  /* 0x0000001cff0c723e */ /* 0x000fe200020004ff */
[----:B------:R-:W-:Y:S01]  /*6330*/  HADD2.F32 R0, -RZ, R2.H0_H0 ;  /* 0x20000002ff007230 */ /* 0x000fe20000004100 */
[----:B------:R-:W-:Y:S01]  /*6340*/  F2FP.F16.E5M2.UNPACK_B R32, R32.H1 ;  /* 0x00000020ff20723e */ /* 0x000fe200030004ff */
[--C-:B------:R-:W-:Y:S01]  /*6350*/  HADD2.F32 R73, -RZ, R21.reuse.H0_H0 ;  /* 0x20000015ff497230 */ /* 0x100fe20000004100 */
[----:B------:R-:W-:Y:S01]  /*6360*/  F2FP.F16.E5M2.UNPACK_B R33, R33.H1 ;  /* 0x00000021ff21723e */ /* 0x000fe200030004ff */
[----:B------:R-:W-:Y:S01]  /*6370*/  HADD2.F32 R74, -RZ, R21.H1_H1 ;  /* 0x30000015ff4a7230 */ /* 0x000fe20000004100 */
[-C--:B------:R-:W-:Y:S01]  /*6380*/  F2FP.F16.E5M2.UNPACK_B R20, R34.reuse ;  /* 0x00000022ff14723e */ /* 0x080fe200020004ff */
[--C-:B------:R-:W-:Y:S01]  /*6390*/  HADD2.F32 R3, -RZ, R32.reuse.H0_H0 ;  /* 0x20000020ff037230 */ /* 0x100fe20000004100 */
[----:B------:R-:W-:Y:S01]  /*63a0*/  F2FP.F16.E5M2.UNPACK_B R15, R34.H1 ;  /* 0x00000022ff0f723e */ /* 0x000fe200030004ff */
[----:B------:R-:W-:Y:S01]  /*63b0*/  HADD2.F32 R72, -RZ, R32.H1_H1 ;  /* 0x30000020ff487230 */ /* 0x000fe20000004100 */
[-C--:B------:R-:W-:Y:S01]  /*63c0*/  F2FP.F16.E5M2.UNPACK_B R14, R35.reuse ;  /* 0x00000023ff0e723e */ /* 0x080fe200020004ff */
[--C-:B------:R-:W-:Y:S01]  /*63d0*/  HADD2.F32 R75, -RZ, R33.reuse.H0_H0 ;  /* 0x20000021ff4b7230 */ /* 0x100fe20000004100 */
[----:B------:R-:W-:Y:S01]  /*63e0*/  F2FP.F16.E5M2.UNPACK_B R13, R35.H1 ;  /* 0x00000023ff0d723e */ /* 0x000fe200030004ff */
[----:B------:R-:W-:Y:S01]  /*63f0*/  HADD2.F32 R76, -RZ, R33.H1_H1 ;  /* 0x30000021ff4c7230 */ /* 0x000fe20000004100 */
[----:B------:R-:W-:Y:S01]  /*6400*/  F2FP.F16.E5M2.UNPACK_B R28, R28.H1 ;  /* 0x0000001cff1c723e */ /* 0x000fe200030004ff */
[--C-:B------:R-:W-:Y:S01]  /*6410*/  HADD2.F32 R77, -RZ, R20.reuse.H0_H0 ;  /* 0x20000014ff4d7230 */ /* 0x100fe20000004100 */
[-C--:B------:R-:W-:Y:S01]  /*6420*/  F2FP.F16.E5M2.UNPACK_B R11, R29.reuse ;  /* 0x0000001dff0b723e */ /* 0x080fe200020004ff */
        /* <DEDUP_REMOVED lines=43> */
[----:B------:R-:W-:Y:S01]  /*66e0*/  IADD3 R143, PT, PT, R143, 0xb0, RZ ;  /* 0x000000b08f8f7810 */ /* 0x000fe20007ffe0ff */
[----:B------:R-:W-:Y:S01]  /*66f0*/  HADD2.F32 R100, -RZ, R6.H1_H1 ;  /* 0x30000006ff647230 */ /* 0x000fe20000004100 */
[----:B------:R-:W-:Y:S01]  /*6700*/  IADD3 R68, PT, PT, R68, 0x1, RZ ;  /* 0x0000000144447810 */ /* 0x000fe20007ffe0ff */
[--C-:B------:R-:W-:Y:S01]  /*6710*/  HADD2.F32 R101, -RZ, R5.reuse.H0_H0 ;  /* 0x20000005ff657230 */ /* 0x100fe20000004100 */
[----:B------:R-:W-:Y:S01]  /*6720*/  LOP3.LUT R143, R143, 0xfefffff8, RZ, 0xc0, !PT ;  /* 0xfefffff88f8f7812 */ /* 0x000fe200078ec0ff */
[----:B------:R-:W-:Y:S02]  /*6730*/  HADD2.F32 R102, -RZ, R5.H1_H1 ;  /* 0x30000005ff667230 */ /* 0x000fe40000004100 */
[--C-:B------:R-:W-:Y:S02]  /*6740*/  HADD2.F32 R103, -RZ, R4.reuse.H0_H0 ;  /* 0x20000004ff677230 */ /* 0x100fe40000004100 */
[----:B------:R-:W-:Y:S02]  /*6750*/  HADD2.F32 R104, -RZ, R4.H1_H1 ;  /* 0x30000004ff687230 */ /* 0x000fe40000004100 */
[----:B------:R-:W1:Y:S01]  /*6760*/  LDTM.x64 R4, tmem[UR4] ;  /* 0x00000004000479ee */ /* 0x000e620008340000 */
[----:B------:R-:W-:Y:S01]  /*6770*/  NOP ;  /* 0x0000000000007918 */ /* 0x000fe20000000000 */
[----:B-1----:R1:W-:Y:S01]  /*6780*/  SYNCS.ARRIVE.TRANS64.RED.A1T0 RZ, [R143+URZ], RZ ;  /* 0x000000ff8fff79a7 */ /* 0x0023e200081004ff */
[----:B------:R-:W-:Y:S02]  /*6790*/  HADD2.F32 R2, -RZ, R2.H1_H1 ;  /* 0x30000002ff027230 */ /* 0x000fe40000004100 */
[--C-:B------:R-:W-:Y:S02]  /*67a0*/  HADD2.F32 R105, -RZ, R106.reuse.H0_H0 ;  /* 0x2000006aff697230 */ /* 0x100fe40000004100 */
        /* <DEDUP_REMOVED lines=9> */
[C---:B----4-:R-:W-:Y:S01]  /*6840*/  FMUL R4, R70.reuse, R4 ;  /* 0x0000000446047220 */ /* 0x050fe20000400000 */
[C---:B------:R-:W-:Y:S01]  /*6850*/  FMUL R5, R70.reuse, R5 ;  /* 0x0000000546057220 */ /* 0x040fe20000400000 */
[C---:B------:R-:W-:Y:S01]  /*6860*/  FMUL R8, R70.reuse, R8 ;  /* 0x0000000846087220 */ /* 0x040fe20000400000 */
[C---:B------:R-:W-:Y:S01]  /*6870*/  FMUL R9, R70.reuse, R9 ;  /* 0x0000000946097220 */ /* 0x040fe20000400000 */
[C---:B------:R-:W-:Y:S01]  /*6880*/  FFMA R4, R71.reuse, R0, R4 ;  /* 0x0000000047047223 */ /* 0x040fe20000000004 */
[C---:B------:R-:W-:Y:S01]  /*6890*/  FFMA R5, R71.reuse, R2, R5 ;  /* 0x0000000247057223 */ /* 0x040fe20000000005 */
[C---:B------:R-:W-:Y:S01]  /*68a0*/  FMUL R12, R70.reuse, R12 ;  /* 0x0000000c460c7220 */ /* 0x040fe20000400000 */
[C---:B------:R-:W-:Y:S01]  /*68b0*/  FMUL R13, R70.reuse, R13 ;  /* 0x0000000d460d7220 */ /* 0x040fe20000400000 */
[C---:B------:R-:W-:Y:S01]  /*68c0*/  FMUL R0, R70.reuse, R16 ;  /* 0x0000001046007220 */ /* 0x040fe20000400000 */
[C---:B------:R-:W-:Y:S01]  /*68d0*/  FMUL R2, R70.reuse, R17 ;  /* 0x0000001146027220 */ /* 0x040fe20000400000 */
[C---:B------:R-:W-:Y:S01]  /*68e0*/  FMUL R17, R70.reuse, R24 ;  /* 0x0000001846117220 */ /* 0x040fe20000400000 */
[--C-:B------:R-:W-:Y:S02]  /*68f0*/  HADD2.F32 R125, -RZ, R126.reuse.H0_H0 ;  /* 0x2000007eff7d7230 */ /* 0x100fe40000004100 */
[C---:B------:R-:W-:Y:S01]  /*6900*/  FMUL R6, R70.reuse, R6 ;  /* 0x0000000646067220 */ /* 0x040fe20000400000 */
[----:B------:R-:W-:Y:S02]  /*6910*/  HADD2.F32 R126, -RZ, R126.H1_H1 ;  /* 0x3000007eff7e7230 */ /* 0x000fe40000004100 */
[C---:B------:R-:W-:Y:S01]  /*6920*/  FMUL R7, R70.reuse, R7 ;  /* 0x0000000746077220 */ /* 0x040fe20000400000 */
[C---:B------:R-:W-:Y:S01]  /*6930*/  FMUL R10, R70.reuse, R10 ;  /* 0x0000000a460a7220 */ /* 0x040fe20000400000 */
[C---:B------:R-:W-:Y:S01]  /*6940*/  FFMA R6, R71.reuse, R3, R6 ;  /* 0x0000000347067223 */ /* 0x040fe20000000006 */
[C---:B------:R-:W-:Y:S01]  /*6950*/  FMUL R11, R70.reuse, R11 ;  /* 0x0000000b460b7220 */ /* 0x040fe20000400000 */
[C---:B------:R-:W-:Y:S01]  /*6960*/  FFMA R7, R71.reuse, R72, R7 ;  /* 0x0000004847077223 */ /* 0x040fe20000000007 */
[C---:B------:R-:W-:Y:S01]  /*6970*/  FFMA R8, R71.reuse, R73, R8 ;  /* 0x0000004947087223 */ /* 0x040fe20000000008 */
[C---:B------:R-:W-:Y:S01]  /*6980*/  FFMA R9, R71.reuse, R74, R9 ;  /* 0x0000004a47097223 */ /* 0x040fe20000000009 */
[C---:B------:R-:W-:Y:S01]  /*6990*/  FFMA R10, R71.reuse, R75, R10 ;  /* 0x0000004b470a7223 */ /* 0x040fe2000000000a */
[C---:B------:R-:W-:Y:S01]  /*69a0*/  FFMA R11, R71.reuse, R76, R11 ;  /* 0x0000004c470b7223 */ /* 0x040fe2000000000b */
[C---:B------:R-:W-:Y:S01]  /*69b0*/  FFMA R12, R71.reuse, R77, R12 ;  /* 0x0000004d470c7223 */ /* 0x040fe2000000000c */
[----:B------:R-:W-:Y:S01]  /*69c0*/  FFMA R13, R71, R78, R13 ;  /* 0x0000004e470d7223 */ /* 0x000fe2000000000d */
[----:B------:R-:W-:Y:S01]  /*69d0*/  F2FP.SATFINITE.E5M2.F32.PACK_AB_MERGE_C R76, R7, R6, RZ ;  /* 0x00000006074c723e */ /* 0x000fe200048060ff */
[--C-:B------:R-:W-:Y:S02]  /*69e0*/  HADD2.F32 R74, -RZ, R129.reuse.H0_H0 ;  /* 0x20000081ff4a7230 */ /* 0x100fe40000004100 */
[C---:B------:R-:W-:Y:S01]  /*69f0*/  FMUL R7, R70.reuse, R20 ;  /* 0x0000001446077220 */ /* 0x040fe20000400000 */
[----:B------:R-:W-:Y:S01]  /*6a00*/  HADD2.F32 R75, -RZ, R129.H1_H1 ;  /* 0x30000081ff4b7230 */ /* 0x000fe20000004100 */
[----:B------:R-:W-:Y:S01]  /*6a10*/  F2FP.SATFINITE.E5M2.F32.PACK_AB_MERGE_C R129, R11, R10, RZ ;  /* 0x0000000a0b81723e */ /* 0x000fe200048060ff */
        /* <DEDUP_REMOVED lines=12> */
[----:B------:R-:W-:Y:S01]  /*6ae0*/  FFMA R3, R71, R83, R3 ;  /* 0x0000005347037223 */ /* 0x000fe20000000003 */
[C---:B------:R-:W-:Y:S01]  /*6af0*/  FMUL R25, R70.reuse, R32 ;  /* 0x0000002046197220 */ /* 0x040fe20000400000 */
[----:B------:R-:W-:Y:S01]  /*6b00*/  F2FP.SATFINITE.E5M2.F32.PACK_AB_MERGE_C R14, R15, R14, RZ ;  /* 0x0000000e0f0e723e */ /* 0x000fe200048060ff */
[C---:B------:R-:W-:Y:S01]  /*6b10*/  FMUL R6, R70.reuse, R19 ;  /* 0x0000001346067220 */ /* 0x040fe20000400000 */
[C---:B------:R-:W-:Y:S01]  /*6b20*/  FMUL R11, R70.reuse, R22 ;  /* 0x00000016460b7220 */ /* 0x040fe20000400000 */
[C---:B------:R-:W-:Y:S01]  /*6b30*/  FMUL R22, R70.reuse, R29 ;  /* 0x0000001d46167220 */ /* 0x040fe20000400000 */
[C---:B------:R-:W-:Y:S01]  /*6b40*/  FMUL R29, R70.reuse, R36 ;  /* 0x00000024461d7220 */ /* 0x040fe20000400000 */
[C---:B------:R-:W-:Y:S01]  /*6b50*/  FFMA R6, R71.reuse, R84, R6 ;  /* 0x0000005447067223 */ /* 0x040fe20000000006 */
[C---:B------:R-:W-:Y:S01]  /*6b60*/  FFMA R7, R71.reuse, R85, R7 ;  /* 0x0000005547077223 */ /* 0x040fe20000000007 */
[C---:B------:R-:W-:Y:S01]  /*6b70*/  FFMA R10, R71.reuse, R86, R10 ;  /* 0x00000056470a7223 */ /* 0x040fe2000000000a */
[C---:B------:R-:W-:Y:S01]  /*6b80*/  FFMA R11, R71.reuse, R87, R11 ;  /* 0x00000057470b7223 */ /* 0x040fe2000000000b */
[----:B------:R-:W-:Y:S01]  /*6b90*/  FMUL R16, R70, R23 ;  /* 0x0000001746107220 */ /* 0x000fe20000400000 */
[----:B------:R-:W-:Y:S01]  /*6ba0*/  F2FP.SATFINITE.E5M2.F32.PACK_AB_MERGE_C R3, R6, R3, RZ ;  /* 0x000000030603723e */ /* 0x000fe200048060ff */
        /* <DEDUP_REMOVED lines=10> */
[----:B------:R-:W-:Y:S01]  /*6c50*/  FMUL R30, R70, R37 ;  /* 0x00000025461e7220 */ /* 0x000fe20000400000 */
[----:B------:R-:W-:Y:S01]  /*6c60*/  F2FP.SATFINITE.E5M2.F32.PACK_AB_MERGE_C R16, R10, R7, R16 ;  /* 0x000000070a10723e */ /* 0x000fe20004806010 */
        /* <DEDUP_REMOVED lines=23> */
[----:B------:R-:W-:Y:S01]  /*6de0*/  FFMA R31, R71, R103, R31 ;  /* 0x00000067471f7223 */ /* 0x000fe2000000001f */
[----:B------:R-:W-:Y:S01]  /*6df0*/  FMUL R45, R70, R52 ;  /* 0x00000034462d7220 */ /* 0x000fe20000400000 */
[----:B------:R-:W-:Y:S01]  /*6e00*/  F2FP.SATFINITE.E5M2.F32.PACK_AB_MERGE_C R19, R28, R27, RZ ;  /* 0x0000001b1c13723e */ /* 0x000fe200048060ff */
[C---:B------:R-:W-:Y:S01]  /*6e10*/  FMUL R52, R70.reuse, R59 ;  /* 0x0000003b46347220 */ /* 0x040fe20000400000 */
[C---:B------:R-:W-:Y:S01]  /*6e20*/  FMUL R59, R70.reuse, R66 ;  /* 0x00000042463b7220 */ /* 0x040fe20000400000 */
[----:B------:R-:W-:Y:S01]  /*6e30*/  F2FP.SATFINITE.E5M2.F32.PACK_AB_MERGE_C R66, R13, R12, R14 ;  /* 0x0000000c0d42723e */ /* 0x000fe2000480600e */
[----:B------:R-:W-:Y:S01]  /*6e40*/  FMUL R32, R70, R39 ;  /* 0x0000002746207220 */ /* 0x000fe20000400000 */
[--C-:B------:R-:W-:Y:S01]  /*6e50*/  HADD2.F32 R107, -RZ, R108.reuse.H0_H0 ;  /* 0x2000006cff6b7230 */ /* 0x100fe20000004100 */
[----:B------:R-:W-:Y:S01]  /*6e60*/  F2FP.SATFINITE.E5M2.F32.PACK_AB_MERGE_C R19, R26, R25, R19 ;  /* 0x000000191a13723e */ /* 0x000fe20004806013 */
[----:B------:R-:W-:Y:S02]  /*6e70*/  HADD2.F32 R108, -RZ, R108.H1_H1 ;  /* 0x3000006cff6c7230 */ /* 0x000fe40000004100 */
[C---:B------:R-:W-:Y:S01]  /*6e80*/  FFMA R32, R71.reuse, R104, R32 ;  /* 0x0000006847207223 */ /* 0x040fe20000000020 */
[C---:B------:R-:W-:Y:S01]  /*6e90*/  FFMA R33, R71.reuse, R105, R33 ;  /* 0x0000006947217223 */ /* 0x040fe20000000021 */
[C---:B------:R-:W-:Y:S01]  /*6ea0*/  FFMA R34, R71.reuse, R106, R34 ;  /* 0x0000006a47227223 */ /* 0x040fe20000000022 */
[C---:B------:R-:W-:Y:S01]  /*6eb0*/  FMUL R35, R70.reuse, R42 ;  /* 0x0000002a46237220 */ /* 0x040fe20000400000 */
[----:B------:R-:W-:Y:S01]  /*6ec0*/  FMUL R42, R70, R49 ;  /* 0x00000031462a7220 */ /* 0x000fe20000400000 */
[----:B------:R-:W-:Y:S01]  /*6ed0*/  F2FP.SATFINITE.E5M2.F32.PACK_AB_MERGE_C R32, R32, R31, RZ ;  /* 0x0000001f2020723e */ /* 0x000fe200048060ff */
[C---:B------:R-:W-:Y:S01]  /*6ee0*/  FMUL R49, R70.reuse, R56 ;  /* 0x0000003846317220 */ /* 0x040fe20000400000 */
[C---:B------:R-:W-:Y:S01]  /*6ef0*/  FMUL R36, R70.reuse, R43 ;  /* 0x0000002b46247220 */ /* 0x040fe20000400000 */
[--C-:B------:R-:W-:Y:S02]  /*6f00*/  HADD2.F32 R111, -RZ, R112.reuse.H0_H0 ;  /* 0x20000070ff6f7230 */ /* 0x100fe40000004100 */
[C---:B------:R-:W-:Y:S01]  /*6f10*/  FFMA R35, R71.reuse, R107, R35 ;  /* 0x0000006b47237223 */ /* 0x040fe20000000023 */
[----:B------:R-:W-:Y:S02]  /*6f20*/  HADD2.F32 R112, -RZ, R112.H1_H1 ;  /* 0x30000070ff707230 */ /* 0x000fe40000004100 */
[C---:B------:R-:W-:Y:S01]  /*6f30*/  FMUL R39, R70.reuse, R46 ;  /* 0x0000002e46277220 */ /* 0x040fe20000400000 */
[C---:B------:R-:W-:Y:S01]  /*6f40*/  FFMA R36, R71.reuse, R108, R36 ;  /* 0x0000006c47247223 */ /* 0x040fe20000000024 */
[C---:B------:R-:W-:Y:S01]  /*6f50*/  FMUL R40, R70.reuse, R47 ;  /* 0x0000002f46287220 */ /* 0x040fe20000400000 */
[C---:B------:R-:W-:Y:S01]  /*6f60*/  FFMA R37, R71.reuse, R109, R37 ;  /* 0x0000006d47257223 */ /* 0x040fe20000000025 */
[C---:B------:R-:W-:Y:S01]  /*6f70*/  FFMA R38, R71.reuse, R110, R38 ;  /* 0x0000006e47267223 */ /* 0x040fe20000000026 */
        /* <DEDUP_REMOVED lines=8> */
[C---:B------:R-:W-:Y:S01]  /*7000*/  FMUL R46, R70.reuse, R53 ;  /* 0x00000035462e7220 */ /* 0x040fe20000400000 */
[--C-:B------:R-:W-:Y:S02]  /*7010*/  HADD2.F32 R119, -RZ, R120.reuse.H0_H0 ;  /* 0x20000078ff777230 */ /* 0x100fe40000004100 */
[C---:B------:R-:W-:Y:S01]  /*7020*/  FMUL R50, R70.reuse, R57 ;  /* 0x0000003946327220 */ /* 0x040fe20000400000 */
[C---:B------:R-:W-:Y:S01]  /*7030*/  FMUL R51, R70.reuse, R58 ;  /* 0x0000003a46337220 */ /* 0x040fe20000400000 */
[C---:B------:R-:W-:Y:S01]  /*7040*/  FMUL R53, R70.reuse, R60 ;  /* 0x0000003c46357220 */ /* 0x040fe20000400000 */
[C---:B------:R-:W-:Y:S01]  /*7050*/  FFMA R43, R71.reuse, R115, R43 ;  /* 0x00000073472b7223 */ /* 0x040fe2000000002b */
[----:B------:R-:W-:Y:S02]  /*7060*/  HADD2.F32 R120, -RZ, R120.H1_H1 ;  /* 0x30000078ff787230 */ /* 0x000fe40000004100 */
[C---:B------:R-:W-:Y:S01]  /*7070*/  FMUL R47, R70.reuse, R54 ;  /* 0x00000036462f7220 */ /* 0x040fe20000400000 */
[C---:B------:R-:W-:Y:S01]  /*7080*/  FMUL R57, R70.reuse, R64 ;  /* 0x0000004046397220 */ /* 0x040fe20000400000 */
[C---:B------:R-:W-:Y:S01]  /*7090*/  FMUL R58, R70.reuse, R65 ;  /* 0x00000041463a7220 */ /* 0x040fe20000400000 */
[C---:B------:R-:W-:Y:S01]  /*70a0*/  FMUL R60, R70.reuse, R67 ;  /* 0x00000043463c7220 */ /* 0x040fe20000400000 */
[----:B------:R-:W-:Y:S01]  /*70b0*/  FFMA R44, R71, R116, R44 ;  /* 0x00000074472c7223 */ /* 0x000fe2000000002c */
[----:B------:R-:W-:Y:S01]  /*70c0*/  FMUL R48, R70, R55 ;  /* 0x0000003746307220 */ /* 0x000fe20000400000 */
[----:B------:R-:W-:Y:S01]  /*70d0*/  F2FP.SATFINITE.E5M2.F32.PACK_AB_MERGE_C R64, R5, R4, R76 ;  /* 0x000000040540723e */ /* 0x000fe2000480604c */
[----:B------:R-:W-:Y:S01]  /*70e0*/  FFMA R45, R71, R117, R45 ;  /* 0x00000075472d7223 */ /* 0x000fe2000000002d */
[----:B------:R-:W-:Y:S01]  /*70f0*/  F2FP.SATFINITE.E5M2.F32.PACK_AB_MERGE_C R65, R9, R8, R129 ;  /* 0x000000080941723e */ /* 0x000fe20004806081 */
[C---:B------:R-:W-:Y:S01]  /*7100*/  FFMA R46, R71.reuse, R118, R46 ;  /* 0x00000076472e7223 */ /* 0x040fe2000000002e */
[----:B------:R-:W-:Y:S01]  /*7110*/  F2FP.SATFINITE.E5M2.F32.PACK_AB_MERGE_C R67, R2, R0, R3 ;  /* 0x000000000243723e */ /* 0x000fe20004806003 */
[--C-:B------:R-:W-:Y:S02]  /*7120*/  HADD2.F32 R123, -RZ, R124.reuse.H0_H0 ;  /* 0x2000007cff7b7230 */ /* 0x100fe40000004100 */
[C---:B------:R-:W-:Y:S01]  /*7130*/  FFMA R47, R71.reuse, R119, R47 ;  /* 0x00000077472f7223 */ /* 0x040fe2000000002f */
[----:B------:R-:W-:Y:S02]  /*7140*/  HADD2.F32 R124, -RZ, R124.H1_H1 ;  /* 0x3000007cff7c7230 */ /* 0x000fe40000004100 */
[C---:B------:R-:W-:Y:S01]  /*7150*/  FFMA R48, R71.reuse, R120, R48 ;  /* 0x0000007847307223 */ /* 0x040fe20000000030 */
[----:B------:R1:W-:Y:S01]  /*7160*/  STS.128 [R140+UR44+0x2200], R64 ;  /* 0x002200408c007988 */ /* 0x0003e20008000c2c */
[C---:B------:R-:W-:Y:S01]  /*7170*/  FFMA R49, R71.reuse, R121, R49 ;  /* 0x0000007947317223 */ /* 0x040fe20000000031 */
[C---:B------:R-:W-:Y:S01]  /*7180*/  FFMA R50, R71.reuse, R122, R50 ;  /* 0x0000007a47327223 */ /* 0x040fe20000000032 */
[C---:B------:R-:W-:Y:S01]  /*7190*/  FMUL R54, R70.reuse, R61 ;  /* 0x0000003d46367220 */ /* 0x040fe20000400000 */
[--C-:B------:R-:W-:Y:S02]  /*71a0*/  HADD2.F32 R127, -RZ, R128.reuse.H0_H0 ;  /* 0x20000080ff7f7230 */ /* 0x100fe40000004100 */
[C---:B------:R-:W-:Y:S01]  /*71b0*/  FFMA R51, R71.reuse, R123, R51 ;  /* 0x0000007b47337223 */ /* 0x040fe20000000033 */
[----:B------:R-:W-:Y:S02]  /*71c0*/  HADD2.F32 R128, -RZ, R128.H1_H1 ;  /* 0x30000080ff807230 */ /* 0x000fe40000004100 */
[----:B------:R-:W-:Y:S01]  /*71d0*/  FMUL R55, R70, R62 ;  /* 0x0000003e46377220 */ /* 0x000fe20000400000 */
[----:B------:R1:W-:Y:S01]  /*71e0*/  STS.128 [R150+0x2010], R16 ;  /* 0x0020101096007388 */ /* 0x0003e20000000c00 */
[----:B------:R-:W-:Y:S01]  /*71f0*/  F2FP.SATFINITE.E5M2.F32.PACK_AB_MERGE_C R35, R36, R35, RZ ;  /* 0x000000232423723e */ /* 0x000fe200048060ff */
[C---:B------:R-:W-:Y:S01]  /*7200*/  FFMA R52, R71.reuse, R124, R52 ;  /* 0x0000007c47347223 */ /* 0x040fe20000000034 */
[----:B------:R-:W-:Y:S01]  /*7210*/  FMUL R56, R70, R63 ;  /* 0x0000003f46387220 */ /* 0x000fe20000400000 */
[C---:B------:R-:W-:Y:S01]  /*7220*/  FFMA R53, R71.reuse, R125, R53 ;  /* 0x0000007d47357223 */ /* 0x040fe20000000035 */
[C---:B------:R-:W-:Y:S01]  /*7230*/  FFMA R54, R71.reuse, R126, R54 ;  /* 0x0000007e47367223 */ /* 0x040fe20000000036 */
[C---:B------:R-:W-:Y:S01]  /*7240*/  FFMA R55, R71.reuse, R127, R55 ;  /* 0x0000007f47377223 */ /* 0x040fe20000000037 */
[C---:B------:R-:W-:Y:S01]  /*7250*/  FFMA R56, R71.reuse, R128, R56 ;  /* 0x0000008047387223 */ /* 0x040fe20000000038 */
[----:B------:R-:W-:Y:S01]  /*7260*/  F2FP.SATFINITE.E5M2.F32.PACK_AB_MERGE_C R39, R40, R39, RZ ;  /* 0x000000272827723e */ /* 0x000fe200048060ff */
[C---:B------:R-:W-:Y:S01]  /*7270*/  FFMA R57, R71.reuse, R72, R57 ;  /* 0x0000004847397223 */ /* 0x040fe20000000039 */
[----:B------:R-:W-:Y:S01]  /*7280*/  F2FP.SATFINITE.E5M2.F32.PACK_AB_MERGE_C R43, R44, R43, RZ ;  /* 0x0000002b2c2b723e */ /* 0x000fe200048060ff */
[C---:B------:R-:W-:Y:S01]  /*7290*/  FFMA R58, R71.reuse, R73, R58 ;  /* 0x00000049473a7223 */ /* 0x040fe2000000003a */
[C---:B------:R-:W-:Y:S01]  /*72a0*/  FFMA R59, R71.reuse, R74, R59 ;  /* 0x0000004a473b7223 */ /* 0x040fe2000000003b */
[----:B------:R-:W-:Y:S01]  /*72b0*/  F2FP.SATFINITE.E5M2.F32.PACK_AB_MERGE_C R33, R34, R33, R35 ;  /* 0x000000212221723e */ /* 0x000fe20004806023 */
[----:B------:R-:W-:Y:S01]  /*72c0*/  FFMA R60, R71, R75, R60 ;  /* 0x0000004b473c7223 */ /* 0x000fe2000000003c */
[----:B------:R-:W-:Y:S02]  /*72d0*/  F2FP.SATFINITE.E5M2.F32.PACK_AB_MERGE_C R32, R30, R29, R32 ;  /* 0x0000001d1e20723e */ /* 0x000fe40004806020 */
[----:B------:R-:W-:Y:S02]  /*72e0*/  F2FP.SATFINITE.E5M2.F32.PACK_AB_MERGE_C R34, R38, R37, R39 ;  /* 0x000000252622723e */ /* 0x000fe40004806027 */
[----:B------:R-:W-:Y:S02]  /*72f0*/  F2FP.SATFINITE.E5M2.F32.PACK_AB_MERGE_C R35, R42, R41, R43 ;  /* 0x000000292a23723e */ /* 0x000fe4000480602b */
[----:B------:R-:W-:Y:S02]  /*7300*/  F2FP.SATFINITE.E5M2.F32.PACK_AB_MERGE_C R51, R52, R51, RZ ;  /* 0x000000333433723e */ /* 0x000fe400048060ff */
[----:B------:R-:W-:Y:S01]  /*7310*/  F2FP.SATFINITE.E5M2.F32.PACK_AB_MERGE_C R48, R48, R47, RZ ;  /* 0x0000002f3030723e */ /* 0x000fe200048060ff */
[----:B------:R1:W-:Y:S01]  /*7320*/  STS.128 [R149+0x2020], R32 ;  /* 0x0020202095007388 */ /* 0x0003e20000000c00 */
[----:B------:R-:W-:Y:S02]  /*7330*/  F2FP.SATFINITE.E5M2.F32.PACK_AB_MERGE_C R55, R56, R55, RZ ;  /* 0x000000373837723e */ /* 0x000fe400048060ff */
[----:B------:R-:W-:Y:S02]  /*7340*/  F2FP.SATFINITE.E5M2.F32.PACK_AB_MERGE_C R59, R60, R59, RZ ;  /* 0x0000003b3c3b723e */ /* 0x000fe400048060ff */
[----:B------:R-:W-:Y:S02]  /*7350*/  F2FP.SATFINITE.E5M2.F32.PACK_AB_MERGE_C R49, R50, R49, R51 ;  /* 0x000000313231723e */ /* 0x000fe40004806033 */
[----:B------:R-:W-:Y:S02]  /*7360*/  F2FP.SATFINITE.E5M2.F32.PACK_AB_MERGE_C R48, R46, R45, R48 ;  /* 0x0000002d2e30723e */ /* 0x000fe40004806030 */
[----:B------:R-:W-:Y:S02]  /*7370*/  F2FP.SATFINITE.E5M2.F32.PACK_AB_MERGE_C R50, R54, R53, R55 ;  /* 0x000000353632723e */ /* 0x000fe40004806037 */
[----:B------:R-:W-:Y:S05]  /*7380*/  F2FP.SATFINITE.E5M2.F32.PACK_AB_MERGE_C R51, R58, R57, R59 ;  /* 0x000000393a33723e */ /* 0x000fea000480603b */
[----:B------:R1:W-:Y:S01]  /*7390*/  STS.128 [R148+0x2030], R48 ;  /* 0x0020303094007388 */ /* 0x0003e20000000c00 */
[----:B------:R-:W-:Y:S01]  /*73a0*/  @!PT LDS RZ, [RZ] ;  /* 0x00000000fffff984 */ /* 0x000fe20000000800 */
[----:B------:R-:W-:Y:S01]  /*73b0*/  @!PT LDS RZ, [RZ] ;  /* 0x00000000fffff984 */ /* 0x000fe20000000800 */
[----:B------:R-:W-:Y:S01]  /*73c0*/  @!PT LDS RZ, [RZ] ;  /* 0x00000000fffff984 */ /* 0x000fe20000000800 */
[----:B------:R-:W-:Y:S01]  /*73d0*/  @!PT LDS RZ, [RZ] ;  /* 0x00000000fffff984 */ /* 0x000fe20000000800 */
[----:B------:R3:W-:Y:S07]  /*73e0*/  MEMBAR.ALL.CTA ;  /* 0x0000000000007992 */ /* 0x0007ee0000008000 */
[----:B---3--:R-:W3:Y:S02]  /*73f0*/  FENCE.VIEW.ASYNC.S ;  /* 0x00000000000073c6 */ /* 0x008ee40000000000 */
[----:B---3--:R-:W-:Y:S06]  /*7400*/  BAR.SYNC.DEFER_BLOCKING 0x1, 0x80 ;  /* 0x0042000000007b1d */ /* 0x008fec0000010000 */
[----:B------:R-:W-:Y:S05]  /*7410*/  @P0 BRA `(.L_x_112) ;  /* 0x0000000000300947 */ /* 0x000fea0003800000 */
[----:B------:R-:W-:Y:S02]  /*7420*/  UIADD3 UR4, UPT, UPT, UR44, 0x2200, URZ ;  /* 0x000022002c047890 */ /* 0x000fe4000fffe0ff */
[----:B------:R-:W-:Y:S02]  /*7430*/  USHF.L.U32 UR9, UR45, 0x6, URZ ;  /* 0x000000062d097899 */ /* 0x000fe400080006ff */
[----:B------:R-:W-:Y:S02]  /*7440*/  USHF.L.U32 UR10, UR46, 0x7, URZ ;  /* 0x000000072e0a7899 */ /* 0x000fe400080006ff */
[----:B------:R-:W-:Y:S01]  /*7450*/  MOV R151, UR4 ;  /* 0x0000000400977c02 */ /* 0x000fe20008000f00 */
[----:B------:R-:W-:Y:S01]  /*7460*/  UIADD3 UR4, UP0, UPT, UR62, 0x680, URZ ;  /* 0x000006803e047890 */ /* 0x000fe2000ff1e0ff */
[----:B------:R-:W-:Y:S02]  /*7470*/  UMOV UR11, UR36 ;  /* 0x00000024000b7c82 */ /* 0x000fe40008000000 */
[----:B------:R-:W-:Y:S01]  /*7480*/  R2UR UR8, R151 ;  /* 0x00000000970872ca */ /* 0x000fe200000e0000 */
[----:B------:R-:W-:Y:S11]  /*7490*/  UIADD3.X UR5, UPT, UPT, URZ, UR63, URZ, UP0, !UPT ;  /* 0x0000003fff057290 */ /* 0x000ff600087fe4ff */
[----:B------:R-:W-:Y:S01]  /*74a0*/  @!UPT UIADD3 URZ, UPT, UPT, URZ, URZ, URZ ;  /* 0x000000fffffff290 */ /* 0x000fe2000fffe0ff */
[----:B------:R3:W-:Y:S01]  /*74b0*/  UTMASTG.3D [UR8], [UR4] ;  /* 0x00000008040073b5 */ /* 0x0007e20008010000 */
[----:B------:R0:W-:Y:S01]  /*74c0*/  UTMACMDFLUSH ;  /* 0x00000000000079b7 */ /* 0x0001e20000000000 */
[----:B---3--:R-:W-:Y:S04]  /*74d0*/  DEPBAR.LE SB0, 0x0 ;  /* 0x000080000000791a */ /* 0x008fe80000000000 */
.L_x_112:
[----:B------:R-:W-:Y:S05]  /*74e0*/  BSYNC.RECONVERGENT B0 ;  /* 0x0000000000007941 */ /* 0x000fea0003800200 */
.L_x_111:
[----:B------:R-:W-:Y:S01]  /*74f0*/  BAR.SYNC.DEFER_BLOCKING 0x1, 0x80 ;  /* 0x0042000000007b1d */ /* 0x000fe20000010000 */
[----:B------:R-:W-:Y:S01]  /*7500*/  ISETP.NE.AND P0, PT, R144, 0x2, PT ;  /* 0x000000029000780c */ /* 0x000fe20003f05270 */
[----:B------:R-:W-:Y:S01]  /*7510*/  UISETP.NE.AND UP0, UPT, UR47, URZ, UPT ;  /* 0x000000ff2f00728c */ /* 0x000fe2000bf05270 */
[----:B------:R-:W-:Y:S01]  /*7520*/  ISETP.NE.AND P1, PT, R68, 0x4, PT ;  /* 0x000000044400780c */ /* 0x000fe20003f25270 */
[----:B------:R-:W-:Y:S01]  /*7530*/  UIADD3 UR45, UPT, UPT, UR37, UR55, URZ ;  /* 0x00000037252d7290 */ /* 0x000fe2000fffe0ff */
[----:B------:R-:W-:Y:S01]  /*7540*/  SEL R2, RZ, 0x1, P0 ;  /* 0x00000001ff027807 */ /* 0x000fe20000000000 */
[----:B------:R-:W-:Y:S01]  /*7550*/  UIADD3 UR46, UPT, UPT, UR38, UR58, URZ ;  /* 0x0000003a262e7290 */ /* 0x000fe2000fffe0ff */
[----:B------:R-:W-:Y:S02]  /*7560*/  SEL R0, RZ, 0x1, P1 ;  /* 0x00000001ff007807 */ /* 0x000fe40000800000 */
[----:B------:R-:W-:Y:S02]  /*7570*/  LOP3.LUT R146, R146, R2, RZ, 0x3c, !PT ;  /* 0x0000000292927212 */ /* 0x000fe400078e3cff */
[----:B------:R-:W-:Y:S02]  /*7580*/  LOP3.LUT R147, R147, R0, RZ, 0x3c, !PT ;  /* 0x0000000093937212 */ /* 0x000fe400078e3cff */
[----:B------:R-:W-:Y:S02]  /*7590*/  SEL R144, R144, RZ, P0 ;  /* 0x000000ff90907207 */ /* 0x000fe40000000000 */
[----:B------:R-:W-:Y:S01]  /*75a0*/  SEL R68, R68, RZ, P1 ;  /* 0x000000ff44447207 */ /* 0x000fe20000800000 */
[----:B------:R-:W-:Y:S01]  /*75b0*/  UMOV UR36, UR54 ;  /* 0x0000003600247c82 */ /* 0x000fe20008000000 */
[----:B------:R-:W-:Y:S05]  /*75c0*/  BRA.U UP0, `(.L_x_113) ;  /* 0xffffffdd001c7547 */ /* 0x000fea000b83ffff */
[----:B------:R-:W-:Y:S05]  /*75d0*/  EXIT ;  /* 0x000000000000794d */ /* 0x000fea0003800000 */
.L_x_24:
[----:B-1----:R1:W2:Y:S02]  /*75e0*/  SYNCS.PHASECHK.TRANS64.TRYWAIT P0, [R0+URZ+0xe0], R2 ;  /* 0x0000e002000075a7 */ /* 0x0022a400080011ff */
[----:B--2---:R-:W-:Y:S05]  /*75f0*/  @!P0 NANOSLEEP.SYNCS 0x989680 ;  /* 0x009896800000895d */ /* 0x004fea0003900000 */
[----:B------:R-:W2:Y:S02]  /*7600*/  @!P0 SYNCS.PHASECHK.TRANS64 P0, [R0+URZ+0xe0], R2 ;  /* 0x0000e002000085a7 */ /* 0x000ea400080010ff */
[----:B--2---:R-:W-:Y:S05]  /*7610*/  @!P0 BRA `(.L_x_24) ;  /* 0xfffffffc00f08947 */ /* 0x004fea000383ffff */
[----:B------:R-:W-:Y:S05]  /*7620*/  BRA `(.L_x_114) ;  /* 0xffffffa4000c7947 */ /* 0x000fea000383ffff */
.L_x_27:
[----:B-1----:R-:W-:-:S07]  /*7630*/  MOV R0, UR33 ;  /* 0x0000002100007c02 */ /* 0x002fce0008000f00 */
.L_x_115:
[----:B-1----:R1:W2:Y:S02]  /*7640*/  SYNCS.PHASECHK.TRANS64.TRYWAIT P0, [R0+URZ+0x28], R3 ;  /* 0x00002803000075a7 */ /* 0x0022a400080011ff */
[----:B--2---:R-:W-:Y:S05]  /*7650*/  @!P0 NANOSLEEP.SYNCS 0x989680 ;  /* 0x009896800000895d */ /* 0x004fea0003900000 */
[----:B------:R-:W2:Y:S02]  /*7660*/  @!P0 SYNCS.PHASECHK.TRANS64 P0, [R0+URZ+0x28], R3 ;  /* 0x00002803000085a7 */ /* 0x000ea400080010ff */
[----:B--2---:R-:W-:Y:S05]  /*7670*/  @!P0 BRA `(.L_x_115) ;  /* 0xfffffffc00f08947 */ /* 0x004fea000383ffff */
[----:B------:R-:W-:Y:S05]  /*7680*/  BRA `(.L_x_26) ;  /* 0xffffffa4005c7947 */ /* 0x000fea000383ffff */
.L_x_34:
[----:B-1----:R-:W-:-:S07]  /*7690*/  MOV R0, UR17 ;  /* 0x0000001100007c02 */ /* 0x002fce0008000f00 */
.L_x_116:
[----:B-1----:R1:W2:Y:S02]  /*76a0*/  SYNCS.PHASECHK.TRANS64.TRYWAIT P0, [R0+URZ+0x28], R3 ;  /* 0x00002803000075a7 */ /* 0x0022a400080011ff */
[----:B--2---:R-:W-:Y:S05]  /*76b0*/  @!P0 NANOSLEEP.SYNCS 0x989680 ;  /* 0x009896800000895d */ /* 0x004fea0003900000 */
[----:B------:R-:W2:Y:S02]  /*76c0*/  @!P0 SYNCS.PHASECHK.TRANS64 P0, [R0+URZ+0x28], R3 ;  /* 0x00002803000085a7 */ /* 0x000ea400080010ff */
[----:B--2---:R-:W-:Y:S05]  /*76d0*/  @!P0 BRA `(.L_x_116) ;  /* 0xfffffffc00f08947 */ /* 0x004fea000383ffff */
[----:B------:R-:W-:Y:S05]  /*76e0*/  BRA `(.L_x_33) ;  /* 0xffffffa8001c7947 */ /* 0x000fea000383ffff */
.L_x_39:
[----:B-1----:R1:W2:Y:S02]  /*76f0*/  SYNCS.PHASECHK.TRANS64.TRYWAIT P0, [R3+URZ+0x70], R0 ;  /* 0x00007000030075a7 */ /* 0x0022a400080011ff */
[----:B--2---:R-:W-:Y:S05]  /*7700*/  @!P0 NANOSLEEP.SYNCS 0x989680 ;  /* 0x009896800000895d */ /* 0x004fea0003900000 */
[----:B------:R-:W2:Y:S02]  /*7710*/  @!P0 SYNCS.PHASECHK.TRANS64 P0, [R3+URZ+0x70], R0 ;  /* 0x00007000030085a7 */ /* 0x000ea400080010ff */
[----:B--2---:R-:W-:Y:S05]  /*7720*/  @!P0 BRA `(.L_x_39) ;  /* 0xfffffffc00f08947 */ /* 0x004fea000383ffff */
[----:B------:R-:W-:Y:S05]  /*7730*/  BRA `(.L_x_117) ;  /* 0xffffffa800c07947 */ /* 0x000fea000383ffff */
.L_x_43:
[----:B------:R-:W-:-:S07]  /*7740*/  MOV R0, UR4 ;  /* 0x0000000400007c02 */ /* 0x000fce0008000f00 */
.L_x_118:
[----:B-1----:R1:W2:Y:S02]  /*7750*/  SYNCS.PHASECHK.TRANS64.TRYWAIT P0, [R0+URZ], R2 ;  /* 0x00000002000075a7 */ /* 0x0022a400080011ff */
[----:B--2---:R-:W-:Y:S05]  /*7760*/  @!P0 NANOSLEEP.SYNCS 0x989680 ;  /* 0x009896800000895d */ /* 0x004fea0003900000 */
[----:B------:R-:W2:Y:S02]  /*7770*/  @!P0 SYNCS.PHASECHK.TRANS64 P0, [R0+URZ], R2 ;  /* 0x00000002000085a7 */ /* 0x000ea400080010ff */
[----:B--2---:R-:W-:Y:S05]  /*7780*/  @!P0 BRA `(.L_x_118) ;  /* 0xfffffffc00f08947 */ /* 0x004fea000383ffff */
[----:B------:R-:W-:Y:S05]  /*7790*/  BRA `(.L_x_119) ;  /* 0xffffffb000647947 */ /* 0x000fea000383ffff */
.L_x_44:
[----:B------:R-:W-:-:S07]  /*77a0*/  MOV R0, UR5 ;  /* 0x0000000500007c02 */ /* 0x000fce0008000f00 */
.L_x_120:
[----:B-1----:R1:W2:Y:S02]  /*77b0*/  SYNCS.PHASECHK.TRANS64.TRYWAIT P0, [R0+URZ], R3 ;  /* 0x00000003000075a7 */ /* 0x0022a400080011ff */
[----:B--2---:R-:W-:Y:S05]  /*77c0*/  @!P0 NANOSLEEP.SYNCS 0x989680 ;  /* 0x009896800000895d */ /* 0x004fea0003900000 */
[----:B------:R-:W2:Y:S02]  /*77d0*/  @!P0 SYNCS.PHASECHK.TRANS64 P0, [R0+URZ], R3 ;  /* 0x00000003000085a7 */ /* 0x000ea400080010ff */
[----:B--2---:R-:W-:Y:S05]  /*77e0*/  @!P0 BRA `(.L_x_120) ;  /* 0xfffffffc00f08947 */ /* 0x004fea000383ffff */
[----:B------:R-:W-:Y:S05]  /*77f0*/  BRA `(.L_x_121) ;  /* 0xffffffb000707947 */ /* 0x000fea000383ffff */
.L_x_45:
[----:B------:R-:W-:-:S07]  /*7800*/  MOV R0, UR5 ;  /* 0x0000000500007c02 */ /* 0x000fce0008000f00 */
.L_x_122:
[----:B-1----:R1:W2:Y:S02]  /*7810*/  SYNCS.PHASECHK.TRANS64.TRYWAIT P0, [R0+URZ], R3 ;  /* 0x00000003000075a7 */ /* 0x0022a400080011ff */
[----:B--2---:R-:W-:Y:S05]  /*7820*/  @!P0 NANOSLEEP.SYNCS 0x989680 ;  /* 0x009896800000895d */ /* 0x004fea0003900000 */
[----:B------:R-:W2:Y:S02]  /*7830*/  @!P0 SYNCS.PHASECHK.TRANS64 P0, [R0+URZ], R3 ;  /* 0x00000003000085a7 */ /* 0x000ea400080010ff */
[----:B--2---:R-:W-:Y:S05]  /*7840*/  @!P0 BRA `(.L_x_122) ;  /* 0xfffffffc00f08947 */ /* 0x004fea000383ffff */
[----:B------:R-:W-:Y:S05]  /*7850*/  BRA `(.L_x_123) ;  /* 0xffffffb0007c7947 */ /* 0x000fea000383ffff */
.L_x_46:
[----:B------:R-:W-:-:S07]  /*7860*/  MOV R0, UR5 ;  /* 0x0000000500007c02 */ /* 0x000fce0008000f00 */
.L_x_124:
[----:B-1----:R1:W2:Y:S02]  /*7870*/  SYNCS.PHASECHK.TRANS64.TRYWAIT P0, [R0+URZ], R3 ;  /* 0x00000003000075a7 */ /* 0x0022a400080011ff */
[----:B--2---:R-:W-:Y:S05]  /*7880*/  @!P0 NANOSLEEP.SYNCS 0x989680 ;  /* 0x009896800000895d */ /* 0x004fea0003900000 */
[----:B------:R-:W2:Y:S02]  /*7890*/  @!P0 SYNCS.PHASECHK.TRANS64 P0, [R0+URZ], R3 ;  /* 0x00000003000085a7 */ /* 0x000ea400080010ff */
[----:B--2---:R-:W-:Y:S05]  /*78a0*/  @!P0 BRA `(.L_x_124) ;  /* 0xfffffffc00f08947 */ /* 0x004fea000383ffff */
[----:B------:R-:W-:Y:S05]  /*78b0*/  BRA `(.L_x_125) ;  /* 0xffffffb000887947 */ /* 0x000fea000383ffff */
.L_x_49:
[----:B-1----:R1:W2:Y:S02]  /*78c0*/  SYNCS.PHASECHK.TRANS64.TRYWAIT P0, [R2+URZ+0xd0], R4 ;  /* 0x0000d004020075a7 */ /* 0x0022a400080011ff */
[----:B--2---:R-:W-:Y:S05]  /*78d0*/  @!P0 NANOSLEEP.SYNCS 0x989680 ;  /* 0x009896800000895d */ /* 0x004fea0003900000 */
[----:B------:R-:W2:Y:S02]  /*78e0*/  @!P0 SYNCS.PHASECHK.TRANS64 P0, [R2+URZ+0xd0], R4 ;  /* 0x0000d004020085a7 */ /* 0x000ea400080010ff */
[----:B--2---:R-:W-:Y:S05]  /*78f0*/  @!P0 BRA `(.L_x_49) ;  /* 0xfffffffc00f08947 */ /* 0x004fea000383ffff */
[----:B------:R-:W-:Y:S05]  /*7900*/  BRA `(.L_x_126) ;  /* 0xffffffb000ec7947 */ /* 0x000fea000383ffff */
.L_x_50:
[----:B------:R-:W-:-:S07]  /*7910*/  MOV R2, UR4 ;  /* 0x0000000400027c02 */ /* 0x000fce0008000f00 */
.L_x_127:
[----:B-1----:R1:W2:Y:S02]  /*7920*/  SYNCS.PHASECHK.TRANS64.TRYWAIT P0, [R2+URZ+0x80], R5 ;  /* 0x00008005020075a7 */ /* 0x0022a400080011ff */
[----:B--2---:R-:W-:Y:S05]  /*7930*/  @!P0 NANOSLEEP.SYNCS 0x989680 ;  /* 0x009896800000895d */ /* 0x004fea0003900000 */
[----:B------:R-:W2:Y:S02]  /*7940*/  @!P0 SYNCS.PHASECHK.TRANS64 P0, [R2+URZ+0x80], R5 ;  /* 0x00008005020085a7 */ /* 0x000ea400080010ff */
[----:B--2---:R-:W-:Y:S05]  /*7950*/  @!P0 BRA `(.L_x_127) ;  /* 0xfffffffc00f08947 */ /* 0x004fea000383ffff */
[----:B------:R-:W-:Y:S05]  /*7960*/  BRA `(.L_x_128) ;  /* 0xffffffb000fc7947 */ /* 0x000fea000383ffff */
.L_x_51:
[----:B-1----:R1:W2:Y:S02]  /*7970*/  SYNCS.PHASECHK.TRANS64.TRYWAIT P1, [R2+URZ+0x70], R4 ;  /* 0x00007004020075a7 */ /* 0x0022a400080211ff */
[----:B--2---:R-:W-:Y:S05]  /*7980*/  @!P1 NANOSLEEP.SYNCS 0x989680 ;  /* 0x009896800000995d */ /* 0x004fea0003900000 */
[----:B------:R-:W2:Y:S02]  /*7990*/  @!P1 SYNCS.PHASECHK.TRANS64 P1, [R2+URZ+0x70], R4 ;  /* 0x00007004020095a7 */ /* 0x000ea400080210ff */
[----:B--2---:R-:W-:Y:S05]  /*79a0*/  @!P1 BRA `(.L_x_51) ;  /* 0xfffffffc00f09947 */ /* 0x004fea000383ffff */
[----:B------:R-:W-:Y:S05]  /*79b0*/  BRA `(.L_x_129) ;  /* 0xffffffb4002c7947 */ /* 0x000fea000383ffff */
.L_x_54:
[----:B------:R-:W-:-:S07]  /*79c0*/  MOV R0, UR4 ;  /* 0x0000000400007c02 */ /* 0x000fce0008000f00 */
.L_x_130:
[----:B-1----:R1:W2:Y:S02]  /*79d0*/  SYNCS.PHASECHK.TRANS64.TRYWAIT P0, [R0+URZ+0x80], R2 ;  /* 0x00008002000075a7 */ /* 0x0022a400080011ff */
[----:B--2---:R-:W-:Y:S05]  /*79e0*/  @!P0 NANOSLEEP.SYNCS 0x989680 ;  /* 0x009896800000895d */ /* 0x004fea0003900000 */
[----:B------:R-:W2:Y:S02]  /*79f0*/  @!P0 SYNCS.PHASECHK.TRANS64 P0, [R0+URZ+0x80], R2 ;  /* 0x00008002000085a7 */ /* 0x000ea400080010ff */
[----:B--2---:R-:W-:Y:S05]  /*7a00*/  @!P0 BRA `(.L_x_130) ;  /* 0xfffffffc00f08947 */ /* 0x004fea000383ffff */
[----:B------:R-:W-:Y:S05]  /*7a10*/  BRA `(.L_x_53) ;  /* 0xffffffb400807947 */ /* 0x000fea000383ffff */
.L_x_63:
[----:B-1----:R-:W-:-:S04]  /*7a20*/  MOV R5, UR5 ;  /* 0x0000000500057c02 */ /* 0x002fc80008000f00 */
[----:B------:R1:W2:Y:S03]  /*7a30*/  SYNCS.PHASECHK.TRANS64.TRYWAIT P0, [R5+URZ+0x8], R6 ;  /* 0x00000806050075a7 */ /* 0x0002a600080011ff */
[----:B--2---:R-:W-:Y:S05]  /*7a40*/  @!P0 NANOSLEEP.SYNCS 0x989680 ;  /* 0x009896800000895d */ /* 0x004fea0003900000 */
[----:B------:R-:W2:Y:S02]  /*7a50*/  @!P0 SYNCS.PHASECHK.TRANS64 P0, [R5+URZ+0x8], R6 ;  /* 0x00000806050085a7 */ /* 0x000ea400080010ff */
[----:B--2---:R-:W-:Y:S05]  /*7a60*/  @!P0 BRA `(.L_x_63) ;  /* 0xfffffffc00ec8947 */ /* 0x004fea000383ffff */
[----:B------:R-:W-:Y:S05]  /*7a70*/  BRA `(.L_x_62) ;  /* 0xffffffb800387947 */ /* 0x000fea000383ffff */
.L_x_65:
[----:B------:R-:W-:Y:S01]  /*7a80*/  BSSY B0, `(.L_x_131) ;  /* 0x0000006000007945 */ /* 0x000fe20003800000 */
[----:B------:R-:W-:-:S07]  /*7a90*/  MOV R15, 0xffffffff ;  /* 0xffffffff000f7802 */ /* 0x000fce0000000f00 */
[----:B-1---5:R-:W-:Y:S05]  /*7aa0*/  WARPSYNC.COLLECTIVE R15, `(.L_x_132) ;  /* 0x000000000f0c7348 */ /* 0x022fea0003c00000 */
[----:B------:R-:W-:Y:S02]  /*7ab0*/  ELECT P6, UR79, PT ;  /* 0x00000000004f782f */ /* 0x000fe400038c0000 */
[----:B------:R-:W-:Y:S01]  /*7ac0*/  MOV R14, UR79 ;  /* 0x0000004f000e7c02 */ /* 0x000fe20008000f00 */
[----:B-1---5:R-:W-:Y:S10]  /*7ad0*/  ENDCOLLECTIVE ;  /* 0x000000000000791b */ /* 0x022ff40003800000 */
.L_x_132:
[----:B------:R-:W-:Y:S05]  /*7ae0*/  BSYNC B0 ;  /* 0x0000000000007941 */ /* 0x000fea0003800000 */
.L_x_131:
[----:B------:R-:W-:Y:S01]  /*7af0*/  PLOP3.LUT P0, PT, P6, PT, PT, 0x80, 0x8 ;  /* 0x000000000008781c */ /* 0x000fe2000370f070 */
[----:B------:R-:W-:-:S12]  /*7b00*/  BRA `(.L_x_133) ;  /* 0xffffffb800647947 */ /* 0x000fd8000383ffff */
.L_x_67:
[----:B-1----:R-:W-:-:S04]  /*7b10*/  MOV R0, UR5 ;  /* 0x0000000500007c02 */ /* 0x002fc80008000f00 */
[----:B------:R1:W2:Y:S03]  /*7b20*/  SYNCS.PHASECHK.TRANS64.TRYWAIT P0, [R0+URZ+0x8], R4 ;  /* 0x00000804000075a7 */ /* 0x0002a600080011ff */
[----:B--2---:R-:W-:Y:S05]  /*7b30*/  @!P0 NANOSLEEP.SYNCS 0x989680 ;  /* 0x009896800000895d */ /* 0x004fea0003900000 */
[----:B------:R-:W2:Y:S02]  /*7b40*/  @!P0 SYNCS.PHASECHK.TRANS64 P0, [R0+URZ+0x8], R4 ;  /* 0x00000804000085a7 */ /* 0x000ea400080010ff */
[----:B--2---:R-:W-:Y:S05]  /*7b50*/  @!P0 BRA `(.L_x_67) ;  /* 0xfffffffc00ec8947 */ /* 0x004fea000383ffff */
[----:B------:R-:W-:Y:S05]  /*7b60*/  BRA `(.L_x_66) ;  /* 0xffffffb800687947 */ /* 0x000fea000383ffff */
.L_x_68:
[----:B-1----:R1:W2:Y:S02]  /*7b70*/  SYNCS.PHASECHK.TRANS64.TRYWAIT P0, [R0+URZ+0x70], R4 ;  /* 0x00007004000075a7 */ /* 0x0022a400080011ff */
[----:B--2---:R-:W-:Y:S05]  /*7b80*/  @!P0 NANOSLEEP.SYNCS 0x989680 ;  /* 0x009896800000895d */ /* 0x004fea0003900000 */
[----:B------:R-:W2:Y:S02]  /*7b90*/  @!P0 SYNCS.PHASECHK.TRANS64 P0, [R0+URZ+0x70], R4 ;  /* 0x00007004000085a7 */ /* 0x000ea400080010ff */
[----:B--2---:R-:W-:Y:S05]  /*7ba0*/  @!P0 BRA `(.L_x_68) ;  /* 0xfffffffc00f08947 */ /* 0x004fea000383ffff */
[----:B------:R-:W-:Y:S05]  /*7bb0*/  BRA `(.L_x_134) ;  /* 0xffffffbc003c7947 */ /* 0x000fea000383ffff */
.L_x_70:
[----:B------:R-:W-:-:S07]  /*7bc0*/  MOV R0, UR19 ;  /* 0x0000001300007c02 */ /* 0x000fce0008000f00 */
.L_x_135:
[----:B-1----:R1:W2:Y:S02]  /*7bd0*/  SYNCS.PHASECHK.TRANS64.TRYWAIT P0, [R0+URZ+0xb0], R4 ;  /* 0x0000b004000075a7 */ /* 0x0022a400080011ff */
[----:B--2---:R-:W-:Y:S05]  /*7be0*/  @!P0 NANOSLEEP.SYNCS 0x989680 ;  /* 0x009896800000895d */ /* 0x004fea0003900000 */
[----:B------:R-:W2:Y:S02]  /*7bf0*/  @!P0 SYNCS.PHASECHK.TRANS64 P0, [R0+URZ+0xb0], R4 ;  /* 0x0000b004000085a7 */ /* 0x000ea400080010ff */
[----:B--2---:R-:W-:Y:S05]  /*7c00*/  @!P0 BRA `(.L_x_135) ;  /* 0xfffffffc00f08947 */ /* 0x004fea000383ffff */
[----:B------:R-:W-:Y:S05]  /*7c10*/  BRA `(.L_x_136) ;  /* 0xffffffbc00847947 */ /* 0x000fea000383ffff */
.L_x_73:
[----:B------:R-:W-:Y:S07]  /*7c20*/  MOV R0, UR6 ;  /* 0x0000000600007c02 */ /* 0x000fee0008000f00 */
.L_x_137:
[----:B-1----:R1:W2:Y:S02]  /*7c30*/  SYNCS.PHASECHK.TRANS64.TRYWAIT P0, [R0+URZ], R4 ;  /* 0x00000004000075a7 */ /* 0x0022a400080011ff */
[----:B--2---:R-:W-:Y:S05]  /*7c40*/  @!P0 NANOSLEEP.SYNCS 0x989680 ;  /* 0x009896800000895d */ /* 0x004fea0003900000 */
[----:B------:R-:W2:Y:S02]  /*7c50*/  @!P0 SYNCS.PHASECHK.TRANS64 P0, [R0+URZ], R4 ;  /* 0x00000004000085a7 */ /* 0x000ea400080010ff */
[----:B--2---:R-:W-:Y:S05]  /*7c60*/  @!P0 BRA `(.L_x_137) ;  /* 0xfffffffc00f08947 */ /* 0x004fea000383ffff */
[----:B------:R-:W-:Y:S05]  /*7c70*/  BRA `(.L_x_72) ;  /* 0xffffffbc009c7947 */ /* 0x000fea000383ffff */
.L_x_77:
[----:B-1----:R-:W-:-:S07]  /*7c80*/  MOV R0, UR4 ;  /* 0x0000000400007c02 */ /* 0x002fce0008000f00 */
.L_x_138:
[----:B-1----:R1:W2:Y:S02]  /*7c90*/  SYNCS.PHASECHK.TRANS64.TRYWAIT P0, [R0+URZ], R2 ;  /* 0x00000002000075a7 */ /* 0x0022a400080011ff */
[----:B--2---:R-:W-:Y:S05]  /*7ca0*/  @!P0 NANOSLEEP.SYNCS 0x989680 ;  /* 0x009896800000895d */ /* 0x004fea0003900000 */
[----:B------:R-:W2:Y:S02]  /*7cb0*/  @!P0 SYNCS.PHASECHK.TRANS64 P0, [R0+URZ], R2 ;  /* 0x00000002000085a7 */ /* 0x000ea400080010ff */
[----:B--2---:R-:W-:Y:S05]  /*7cc0*/  @!P0 BRA `(.L_x_138) ;  /* 0xfffffffc00f08947 */ /* 0x004fea000383ffff */
[----:B------:R-:W-:Y:S05]  /*7cd0*/  BRA `(.L_x_139) ;  /* 0xffffffc000547947 */ /* 0x000fea000383ffff */
.L_x_78:
[----:B------:R-:W-:-:S07]  /*7ce0*/  MOV R0, UR5 ;  /* 0x0000000500007c02 */ /* 0x000fce0008000f00 */
.L_x_140:
[----:B-1----:R1:W2:Y:S02]  /*7cf0*/  SYNCS.PHASECHK.TRANS64.TRYWAIT P0, [R0+URZ], R3 ;  /* 0x00000003000075a7 */ /* 0x0022a400080011ff */
[----:B--2---:R-:W-:Y:S05]  /*7d00*/  @!P0 NANOSLEEP.SYNCS 0x989680 ;  /* 0x009896800000895d */ /* 0x004fea0003900000 */
[----:B------:R-:W2:Y:S02]  /*7d10*/  @!P0 SYNCS.PHASECHK.TRANS64 P0, [R0+URZ], R3 ;  /* 0x00000003000085a7 */ /* 0x000ea400080010ff */
[----:B--2---:R-:W-:Y:S05]  /*7d20*/  @!P0 BRA `(.L_x_140) ;  /* 0xfffffffc00f08947 */ /* 0x004fea000383ffff */
[----:B------:R-:W-:Y:S05]  /*7d30*/  BRA `(.L_x_141) ;  /* 0xffffffc000607947 */ /* 0x000fea000383ffff */
.L_x_79:
[----:B------:R-:W-:-:S07]  /*7d40*/  MOV R0, UR5 ;  /* 0x0000000500007c02 */ /* 0x000fce0008000f00 */
.L_x_142:
[----:B-1----:R1:W2:Y:S02]  /*7d50*/  SYNCS.PHASECHK.TRANS64.TRYWAIT P0, [R0+URZ], R3 ;  /* 0x00000003000075a7 */ /* 0x0022a400080011ff */
[----:B--2---:R-:W-:Y:S05]  /*7d60*/  @!P0 NANOSLEEP.SYNCS 0x989680 ;  /* 0x009896800000895d */ /* 0x004fea0003900000 */
[----:B------:R-:W2:Y:S02]  /*7d70*/  @!P0 SYNCS.PHASECHK.TRANS64 P0, [R0+URZ], R3 ;  /* 0x00000003000085a7 */ /* 0x000ea400080010ff */
[----:B--2---:R-:W-:Y:S05]  /*7d80*/  @!P0 BRA `(.L_x_142) ;  /* 0xfffffffc00f08947 */ /* 0x004fea000383ffff */
[----:B------:R-:W-:Y:S05]  /*7d90*/  BRA `(.L_x_143) ;  /* 0xffffffc0006c7947 */ /* 0x000fea000383ffff */
.L_x_82:
[----:B------:R-:W-:-:S07]  /*7da0*/  MOV R0, UR13 ;  /* 0x0000000d00007c02 */ /* 0x000fce0008000f00 */
.L_x_144:
[----:B-1----:R1:W2:Y:S02]  /*7db0*/  SYNCS.PHASECHK.TRANS64.TRYWAIT P1, [R0+URZ+0xf0], R2 ;  /* 0x0000f002000075a7 */ /* 0x0022a400080211ff */
[----:B--2---:R-:W-:Y:S05]  /*7dc0*/  @!P1 NANOSLEEP.SYNCS 0x989680 ;  /* 0x009896800000995d */ /* 0x004fea0003900000 */
[----:B------:R-:W2:Y:S02]  /*7dd0*/  @!P1 SYNCS.PHASECHK.TRANS64 P1, [R0+URZ+0xf0], R2 ;  /* 0x0000f002000095a7 */ /* 0x000ea400080210ff */
[----:B--2---:R-:W-:Y:S05]  /*7de0*/  @!P1 BRA `(.L_x_144) ;  /* 0xfffffffc00f09947 */ /* 0x004fea000383ffff */
[----:B------:R-:W-:Y:S05]  /*7df0*/  BRA `(.L_x_145) ;  /* 0xffffffc000b87947 */ /* 0x000fea000383ffff */
.L_x_87:
[----:B--2---:R2:W4:Y:S02]  /*7e00*/  SYNCS.PHASECHK.TRANS64.TRYWAIT P0, [R7+URZ+0x70], R0 ;  /* 0x00007000070075a7 */ /* 0x00452400080011ff */
[----:B----4-:R-:W-:Y:S05]  /*7e10*/  @!P0 NANOSLEEP.SYNCS 0x989680 ;  /* 0x009896800000895d */ /* 0x010fea0003900000 */
[----:B------:R-:W4:Y:S02]  /*7e20*/  @!P0 SYNCS.PHASECHK.TRANS64 P0, [R7+URZ+0x70], R0 ;  /* 0x00007000070085a7 */ /* 0x000f2400080010ff */
[----:B----4-:R-:W-:Y:S05]  /*7e30*/  @!P0 BRA `(.L_x_87) ;  /* 0xfffffffc00f08947 */ /* 0x010fea000383ffff */
[----:B------:R-:W-:Y:S05]  /*7e40*/  BRA `(.L_x_146) ;  /* 0xffffffc400d87947 */ /* 0x000fea000383ffff */
.L_x_90:
[----:B-1----:R-:W-:Y:S07]  /*7e50*/  MOV R0, UR17 ;  /* 0x0000001100007c02 */ /* 0x002fee0008000f00 */
.L_x_147:
[----:B-1----:R1:W2:Y:S02]  /*7e60*/  SYNCS.PHASECHK.TRANS64.TRYWAIT P2, [R0+URZ+0x68], R7 ;  /* 0x00006807000075a7 */ /* 0x0022a400080411ff */
[----:B--2---:R-:W-:Y:S05]  /*7e70*/  @!P2 NANOSLEEP.SYNCS 0x989680 ;  /* 0x009896800000a95d */ /* 0x004fea0003900000 */
[----:B------:R-:W2:Y:S02]  /*7e80*/  @!P2 SYNCS.PHASECHK.TRANS64 P2, [R0+URZ+0x68], R7 ;  /* 0x000068070000a5a7 */ /* 0x000ea400080410ff */
[----:B--2---:R-:W-:Y:S05]  /*7e90*/  @!P2 BRA `(.L_x_147) ;  /* 0xfffffffc00f0a947 */ /* 0x004fea000383ffff */
[----:B------:R-:W-:Y:S05]  /*7ea0*/  BRA `(.L_x_89) ;  /* 0xffffffcc00387947 */ /* 0x000fea000383ffff */
.L_x_93:
[----:B-1----:R-:W-:Y:S07]  /*7eb0*/  MOV R0, UR17 ;  /* 0x0000001100007c02 */ /* 0x002fee0008000f00 */
.L_x_148:
[----:B-1----:R1:W2:Y:S02]  /*7ec0*/  SYNCS.PHASECHK.TRANS64.TRYWAIT P0, [R0+URZ+0x58], R6 ;  /* 0x00005806000075a7 */ /* 0x0022a400080011ff */
[----:B--2---:R-:W-:Y:S05]  /*7ed0*/  @!P0 NANOSLEEP.SYNCS 0x989680 ;  /* 0x009896800000895d */ /* 0x004fea0003900000 */
[----:B------:R-:W2:Y:S02]  /*7ee0*/  @!P0 SYNCS.PHASECHK.TRANS64 P0, [R0+URZ+0x58], R6 ;  /* 0x00005806000085a7 */ /* 0x000ea400080010ff */
[----:B--2---:R-:W-:Y:S05]  /*7ef0*/  @!P0 BRA `(.L_x_148) ;  /* 0xfffffffc00f08947 */ /* 0x004fea000383ffff */
[----:B------:R-:W-:Y:S05]  /*7f00*/  BRA `(.L_x_149) ;  /* 0xffffffcc00887947 */ /* 0x000fea000383ffff */
.L_x_96:
[----:B--2---:R2:W3:Y:S02]  /*7f10*/  SYNCS.PHASECHK.TRANS64.TRYWAIT P0, [R3+URZ+0x70], R0 ;  /* 0x00007000030075a7 */ /* 0x0044e400080011ff */
[----:B---3--:R-:W-:Y:S05]  /*7f20*/  @!P0 NANOSLEEP.SYNCS 0x989680 ;  /* 0x009896800000895d */ /* 0x008fea0003900000 */
[----:B------:R-:W3:Y:S02]  /*7f30*/  @!P0 SYNCS.PHASECHK.TRANS64 P0, [R3+URZ+0x70], R0 ;  /* 0x00007000030085a7 */ /* 0x000ee400080010ff */
[----:B---3--:R-:W-:Y:S05]  /*7f40*/  @!P0 BRA `(.L_x_96) ;  /* 0xfffffffc00f08947 */ /* 0x008fea000383ffff */
[----:B------:R-:W-:Y:S05]  /*7f50*/  BRA `(.L_x_150) ;  /* 0xffffffd000cc7947 */ /* 0x000fea000383ffff */
.L_x_107:
[----:B-1----:R-:W-:Y:S04]  /*7f60*/  MOV R0, UR44 ;  /* 0x0000002c00007c02 */ /* 0x002fe80008000f00 */
[----:B------:R1:W2:Y:S03]  /*7f70*/  SYNCS.PHASECHK.TRANS64.TRYWAIT P1, [R0+URZ+0x50], R3 ;  /* 0x00005003000075a7 */ /* 0x0002a600080211ff */
[----:B--2---:R-:W-:Y:S05]  /*7f80*/  @!P1 NANOSLEEP.SYNCS 0x989680 ;  /* 0x009896800000995d */ /* 0x004fea0003900000 */
[----:B------:R-:W2:Y:S02]  /*7f90*/  @!P1 SYNCS.PHASECHK.TRANS64 P1, [R0+URZ+0x50], R3 ;  /* 0x00005003000095a7 */ /* 0x000ea400080210ff */
[----:B--2---:R-:W-:Y:S05]  /*7fa0*/  @!P1 BRA `(.L_x_107) ;  /* 0xfffffffc00ec9947 */ /* 0x004fea000383ffff */
[----:B------:R-:W-:Y:S05]  /*7fb0*/  BRA `(.L_x_106) ;  /* 0xffffffe000207947 */ /* 0x000fea000383ffff */
.L_x_109:
[----:B------:R1:W1:Y:S02]  /*7fc0*/  SYNCS.PHASECHK.TRANS64.TRYWAIT P1, [R143+URZ+0x90], R4 ;  /* 0x000090048f0075a7 */ /* 0x00026400080211ff */
[----:B-1----:R-:W-:Y:S05]  /*7fd0*/  @!P1 NANOSLEEP.SYNCS 0x989680 ;  /* 0x009896800000995d */ /* 0x002fea0003900000 */
[----:B------:R-:W1:Y:S02]  /*7fe0*/  @!P1 SYNCS.PHASECHK.TRANS64 P1, [R143+URZ+0x90], R4 ;  /* 0x000090048f0095a7 */ /* 0x000e6400080210ff */
[----:B-1----:R-:W-:Y:S05]  /*7ff0*/  @!P1 BRA `(.L_x_109) ;  /* 0xfffffffc00f09947 */ /* 0x002fea000383ffff */
[----:B------:R-:W-:Y:S05]  /*8000*/  BRA `(.L_x_108) ;  /* 0xffffffe000687947 */ /* 0x000fea000383ffff */
        .weak           $__internal_0_$__cuda_sm10x_tcgen05_guardrail_trap_col_being_dealloced_not_returned_by_alloc
        .type           $__internal_0_$__cuda_sm10x_tcgen05_guardrail_trap_col_being_dealloced_not_returned_by_alloc,@function
        .size           $__internal_0_$__cuda_sm10x_tcgen05_guardrail_trap_col_being_dealloced_not_returned_by_alloc,($__internal_1_$__cuda_sm10x_tcgen05_guardrail_trap_phase_invalid_during_alloc - $__internal_0_$__cuda_sm10x_tcgen05_guardrail_trap_col_being_dealloced_not_returned_by_alloc)
$__internal_0_$__cuda_sm10x_tcgen05_guardrail_trap_col_being_dealloced_not_returned_by_alloc:
[----:B------:R-:W-:Y:S05]  /*8010*/  BPT.TRAP 0x1 ;  /* 0x000000040000795c */ /* 0x000fea0000300000 */
[----:B------:R-:W-:-:S04]  /*8020*/  HFMA2 R3, -RZ, RZ, 0, 0 ;  /* 0x00000000ff037431 */ /* 0x000fc800000001ff */
[----:B------:R-:W-:Y:S05]  /*8030*/  RET.REL.NODEC R2 `(_ZN7cutlass13device_kernelINS_4gemm6kernel13GemmUniversalIN4cute5tupleIJiiiiEEENS1_10collective13CollectiveMmaINS1_35MainloopSm100TmaUmmaWarpSpecializedILi5ELi2ELi4ENS5_IJNS4_1CILi2EEESB_NSA_ILi1EEEEEEEENS5_IJNSA_ILi256EEENSA_ILi64EEENSA_ILi32EEEEEENS_12float_e5m2_tENS5_IJlSC_lEEESJ_SK_NS4_8TiledMMAINS4_8MMA_AtomIJNS4_10MMA_TraitsINS4_25SM100_MMA_F8F6F4_2x1SM_SSEJSJ_SJ_fSF_SG_NS4_17integral_constantINS4_4UMMA5MajorELSR_0EEESS_NSP_INSQ_7ScaleInELST_0EEESU_EEEEEENS4_6LayoutINS5_IJSC_SC_SC_EEENS5_IJNSA_ILi0EEESZ_SZ_EEEEENS5_IJNS4_10UnderscoreES12_S12_EEEEENS4_28SM100_TMA_2SM_LOAD_MULTICASTENS4_14ComposedLayoutINS4_7SwizzleILi1ELi4ELi3EEENS4_18smem_ptr_flag_bitsILi8EEENSX_INS5_IJNSA_ILi8EEESH_EEENS5_IJSH_SC_EEEEEEEvNS4_8identityENS4_18SM100_TMA_2SM_LOADES1F_vS1G_EENS_8epilogue10collective18CollectiveEpilogueINS1J_23Sm100TmaWarpSpecializedILi1ELi1ELi64ELb0ELb0EEEJNS5_IJNSA_ILi128EEESG_SH_EEENS5_IJNSX_IS1O_SC_EENSX_ISG_SC_EEEEESJ_SK_SJ_SK_NS1J_6fusion15FusionCallbacksIS1N_NS1T_17LinearCombinationISJ_fSJ_fLNS_15FloatRoundStyleE2EEES1P_S1S_JEEENS4_5SM1004TMEM4LOAD26SM100_TMEM_LOAD_32dp32b64xENS4_13SM90_TMA_LOADENS16_INS17_ILi2ELi4ELi3EEES1A_NSX_INS5_IJS1B_SG_EEENS5_IJSG_SC_EEEEEEENS4_39AutoVectorizingCopyWithAssumedAlignmentILi128EEENS4_14SM90_TMA_STOREES28_S2A_S2A_EEEvvEEEEvNT_6ParamsE) ;  /* 0xffffff7c02f07950 */ /* 0x000fea0003c3ffff */
        .weak           $__internal_1_$__cuda_sm10x_tcgen05_guardrail_trap_phase_invalid_during_alloc
        .type           $__internal_1_$__cuda_sm10x_tcgen05_guardrail_trap_phase_invalid_during_alloc,@function
        .size           $__internal_1_$__cuda_sm10x_tcgen05_guardrail_trap_phase_invalid_during_alloc,($__internal_2_$__cuda_sm10x_tcgen05_guardrail_trap_unallocated_columns_being_dealloced - $__internal_1_$__cuda_sm10x_tcgen05_guardrail_trap_phase_invalid_during_alloc)
$__internal_1_$__cuda_sm10x_tcgen05_guardrail_trap_phase_invalid_during_alloc:
[----:B------:R-:W-:Y:S05]  /*8040*/  BPT.TRAP 0x1 ;  /* 0x000000040000795c */ /* 0x000fea0000300000 */
[----:B------:R-:W-:-:S04]  /*8050*/  MOV R5, 0x0 ;  /* 0x0000000000057802 */ /* 0x000fc80000000f00 */
[----:B------:R-:W-:Y:S05]  /*8060*/  RET.REL.NODEC R4 `(_ZN7cutlass13device_kernelINS_4gemm6kernel13GemmUniversalIN4cute5tupleIJiiiiEEENS1_10collective13CollectiveMmaINS1_35MainloopSm100TmaUmmaWarpSpecializedILi5ELi2ELi4ENS5_IJNS4_1CILi2EEESB_NSA_ILi1EEEEEEEENS5_IJNSA_ILi256EEENSA_ILi64EEENSA_ILi32EEEEEENS_12float_e5m2_tENS5_IJlSC_lEEESJ_SK_NS4_8TiledMMAINS4_8MMA_AtomIJNS4_10MMA_TraitsINS4_25SM100_MMA_F8F6F4_2x1SM_SSEJSJ_SJ_fSF_SG_NS4_17integral_constantINS4_4UMMA5MajorELSR_0EEESS_NSP_INSQ_7ScaleInELST_0EEESU_EEEEEENS4_6LayoutINS5_IJSC_SC_SC_EEENS5_IJNSA_ILi0EEESZ_SZ_EEEEENS5_IJNS4_10UnderscoreES12_S12_EEEEENS4_28SM100_TMA_2SM_LOAD_MULTICASTENS4_14ComposedLayoutINS4_7SwizzleILi1ELi4ELi3EEENS4_18smem_ptr_flag_bitsILi8EEENSX_INS5_IJNSA_ILi8EEESH_EEENS5_IJSH_SC_EEEEEEEvNS4_8identityENS4_18SM100_TMA_2SM_LOADES1F_vS1G_EENS_8epilogue10collective18CollectiveEpilogueINS1J_23Sm100TmaWarpSpecializedILi1ELi1ELi64ELb0ELb0EEEJNS5_IJNSA_ILi128EEESG_SH_EEENS5_IJNSX_IS1O_SC_EENSX_ISG_SC_EEEEESJ_SK_SJ_SK_NS1J_6fusion15FusionCallbacksIS1N_NS1T_17LinearCombinationISJ_fSJ_fLNS_15FloatRoundStyleE2EEES1P_S1S_JEEENS4_5SM1004TMEM4LOAD26SM100_TMEM_LOAD_32dp32b64xENS4_13SM90_TMA_LOADENS16_INS17_ILi2ELi4ELi3EEES1A_NSX_INS5_IJS1B_SG_EEENS5_IJSG_SC_EEEEEEENS4_39AutoVectorizingCopyWithAssumedAlignmentILi128EEENS4_14SM90_TMA_STOREES28_S2A_S2A_EEEvvEEEEvNT_6ParamsE) ;  /* 0xffffff7c04e47950 */ /* 0x000fea0003c3ffff */
        .weak           $__internal_2_$__cuda_sm10x_tcgen05_guardrail_trap_unallocated_columns_being_dealloced
        .type           $__internal_2_$__cuda_sm10x_tcgen05_guardrail_trap_unallocated_columns_being_dealloced,@function
        .size           $__internal_2_$__cuda_sm10x_tcgen05_guardrail_trap_unallocated_columns_being_dealloced,(.L_x_152 - $__internal_2_$__cuda_sm10x_tcgen05_guardrail_trap_unallocated_columns_being_dealloced)
$__internal_2_$__cuda_sm10x_tcgen05_guardrail_trap_unallocated_columns_being_dealloced:
[----:B------:R-:W-:Y:S05]  /*8070*/  BPT.TRAP 0x1 ;  /* 0x000000040000795c */ /* 0x000fea0000300000 */
[----:B------:R-:W-:-:S04]  /*8080*/  HFMA2 R3, -RZ, RZ, 0, 0 ;  /* 0x00000000ff037431 */ /* 0x000fc800000001ff */
[----:B------:R-:W-:Y:S05]  /*8090*/  RET.REL.NODEC R2 `(_ZN7cutlass13device_kernelINS_4gemm6kernel13GemmUniversalIN4cute5tupleIJiiiiEEENS1_10collective13CollectiveMmaINS1_35MainloopSm100TmaUmmaWarpSpecializedILi5ELi2ELi4ENS5_IJNS4_1CILi2EEESB_NSA_ILi1EEEEEEEENS5_IJNSA_ILi256EEENSA_ILi64EEENSA_ILi32EEEEEENS_12float_e5m2_tENS5_IJlSC_lEEESJ_SK_NS4_8TiledMMAINS4_8MMA_AtomIJNS4_10MMA_TraitsINS4_25SM100_MMA_F8F6F4_2x1SM_SSEJSJ_SJ_fSF_SG_NS4_17integral_constantINS4_4UMMA5MajorELSR_0EEESS_NSP_INSQ_7ScaleInELST_0EEESU_EEEEEENS4_6LayoutINS5_IJSC_SC_SC_EEENS5_IJNSA_ILi0EEESZ_SZ_EEEEENS5_IJNS4_10UnderscoreES12_S12_EEEEENS4_28SM100_TMA_2SM_LOAD_MULTICASTENS4_14ComposedLayoutINS4_7SwizzleILi1ELi4ELi3EEENS4_18smem_ptr_flag_bitsILi8EEENSX_INS5_IJNSA_ILi8EEESH_EEENS5_IJSH_SC_EEEEEEEvNS4_8identityENS4_18SM100_TMA_2SM_LOADES1F_vS1G_EENS_8epilogue10collective18CollectiveEpilogueINS1J_23Sm100TmaWarpSpecializedILi1ELi1ELi64ELb0ELb0EEEJNS5_IJNSA_ILi128EEESG_SH_EEENS5_IJNSX_IS1O_SC_EENSX_ISG_SC_EEEEESJ_SK_SJ_SK_NS1J_6fusion15FusionCallbacksIS1N_NS1T_17LinearCombinationISJ_fSJ_fLNS_15FloatRoundStyleE2EEES1P_S1S_JEEENS4_5SM1004TMEM4LOAD26SM100_TMEM_LOAD_32dp32b64xENS4_13SM90_TMA_LOADENS16_INS17_ILi2ELi4ELi3EEES1A_NSX_INS5_IJS1B_SG_EEENS5_IJSG_SC_EEEEEEENS4_39AutoVectorizingCopyWithAssumedAlignmentILi128EEENS4_14SM90_TMA_STOREES28_S2A_S2A_EEEvvEEEEvNT_6ParamsE) ;  /* 0xffffff7c02d87950 */ /* 0x000fea0003c3ffff */
.L_x_151:
[----:B------:R-:W-:-:S00]  /*80a0*/  BRA `(.L_x_151) ;  /* 0xfffffffc00fc7947 */ /* 0x000fc0000383ffff */
[----:B------:R-:W-:-:S00]  /*80b0*/  NOP ;  /* 0x0000000000007918 */ /* 0x000fc00000000000 */
        /* <DEDUP_REMOVED lines=12> */
.L_x_152:


//--------------------- .nv.global.init           --------------------------
	.section	.nv.global.init,"aw",@progbits
.nv.global.init:
	.type		$str$27,@object
	.size		$str$27,($str$28 - $str$27)
$str$27:
        /*0000*/ 	.byte	0x28, 0x61, 0x64, 0x64, 0x72, 0x65, 0x73, 0x73, 0x20, 0x26, 0x20, 0x6d, 0x61, 0x73, 0x6b, 0x29
        /*0010*/ 	.byte	0x20, 0x3d, 0x3d, 0x20, 0x30, 0x00
	.type		$str$28,@object
	.size		$str$28,($str$26 - $str$28)
$str$28:
        /*0016*/ 	.byte	0x2f, 0x74, 0x6d, 0x70, 0x2f, 0x63, 0x75, 0x74, 0x6c, 0x61, 0x73, 0x73, 0x5f, 0x73, 0x77, 0x65
        /*0026*/ 	.byte	0x65, 0x70, 0x5f, 0x73, 0x72, 0x63, 0x2f, 0x69, 0x6e, 0x63, 0x6c, 0x75, 0x64, 0x65, 0x2f, 0x63
        /*0036*/ 	.byte	0x75, 0x74, 0x65, 0x2f, 0x70, 0x6f, 0x69, 0x6e, 0x74, 0x65, 0x72, 0x5f, 0x66, 0x6c, 0x61, 0x67
        /*0046*/ 	.byte	0x67, 0x65, 0x64, 0x2e, 0x68, 0x70, 0x70, 0x00
	.type		$str$26,@object
	.size		$str$26,($str$25 - $str$26)
$str$26:
        /*004e*/ 	.byte	0x2f, 0x74, 0x6d, 0x70, 0x2f, 0x63, 0x75, 0x74, 0x6c, 0x61, 0x73, 0x73, 0x5f, 0x73, 0x77, 0x65
        /*005e*/ 	.byte	0x65, 0x70, 0x5f, 0x73, 0x72, 0x63, 0x2f, 0x69, 0x6e, 0x63, 0x6c, 0x75, 0x64, 0x65, 0x2f, 0x63
        /*006e*/ 	.byte	0x75, 0x74, 0x65, 0x2f, 0x61, 0x74, 0x6f, 0x6d, 0x2f, 0x63, 0x6f, 0x70, 0x79, 0x5f, 0x74, 0x72
        /*007e*/ 	.byte	0x61, 0x69, 0x74, 0x73, 0x5f, 0x73, 0x6d, 0x31, 0x30, 0x30, 0x2e, 0x68, 0x70, 0x70, 0x00
	.type		$str$25,@object
	.size		$str$25,(__unnamed_1 - $str$25)
$str$25:
        /*008d*/ 	.byte	0x28, 0x28, 0x75, 0x69, 0x6e, 0x74, 0x33, 0x32, 0x5f, 0x74, 0x28, 0x74, 0x68, 0x72, 0x65, 0x61
        /*009d*/ 	.byte	0x64, 0x49, 0x64, 0x78, 0x2e, 0x78, 0x29, 0x20, 0x2f, 0x20, 0x33, 0x32, 0x29, 0x20, 0x25, 0x20
        /*00ad*/ 	.byte	0x34, 0x29, 0x20, 0x3d, 0x3d, 0x20, 0x28, 0x28, 0x28, 0x74, 0x6d, 0x65, 0x6d, 0x5f, 0x61, 0x64
        /*00bd*/ 	.byte	0x64, 0x72, 0x20, 0x3e, 0x3e, 0x20, 0x31, 0x36, 0x29, 0x20, 0x2f, 0x20, 0x33, 0x32, 0x29, 0x20
        /*00cd*/ 	.byte	0x25, 0x20, 0x34, 0x29, 0x00
	.type		__unnamed_1,@object
	.size		__unnamed_1,(__unnamed_2 - __unnamed_1)
__unnamed_1:
        /*00d2*/ 	.byte	0x61, 0x75, 0x74, 0x6f, 0x20, 0x63, 0x75, 0x74, 0x65, 0x3a, 0x3a, 0x61, 0x73, 0x5f, 0x70, 0x6f
        /* <DEDUP_REMOVED lines=24> */
        /*0262*/ 	.byte	0x43, 0x3c, 0x38, 0x31, 0x39, 0x32, 0x3e, 0x3e, 0x3e, 0x3e, 0x5d, 0x00
	.type		__unnamed_2,@object
	.size		__unnamed_2,(.L_2 - __unnamed_2)
__unnamed_2:
        /* <DEDUP_REMOVED lines=42> */
        /*050e*/ 	.byte	0x3e, 0x3e, 0x3e, 0x3e, 0x5d, 0x00
.L_2:


//--------------------- .nv.shared._ZN7cutlass13device_kernelINS_4gemm6kernel13GemmUniversalIN4cute5tupleIJiiiiEEENS1_10collective13CollectiveMmaINS1_35MainloopSm100TmaUmmaWarpSpecializedILi5ELi2ELi4ENS5_IJNS4_1CILi2EEESB_NSA_ILi1EEEEEEEENS5_IJNSA_ILi256EEENSA_ILi64EEENSA_ILi32EEEEEENS_12float_e5m2_tENS5_IJlSC_lEEESJ_SK_NS4_8TiledMMAINS4_8MMA_AtomIJNS4_10MMA_TraitsINS4_25SM100_MMA_F8F6F4_2x1SM_SSEJSJ_SJ_fSF_SG_NS4_17integral_constantINS4_4UMMA5MajorELSR_0EEESS_NSP_INSQ_7ScaleInELST_0EEESU_EEEEEENS4_6LayoutINS5_IJSC_SC_SC_EEENS5_IJNSA_ILi0EEESZ_SZ_EEEEENS5_IJNS4_10UnderscoreES12_S12_EEEEENS4_28SM100_TMA_2SM_LOAD_MULTICASTENS4_14ComposedLayoutINS4_7SwizzleILi1ELi4ELi3EEENS4_18smem_ptr_flag_bitsILi8EEENSX_INS5_IJNSA_ILi8EEESH_EEENS5_IJSH_SC_EEEEEEEvNS4_8identityENS4_18SM100_TMA_2SM_LOADES1F_vS1G_EENS_8epilogue10collective18CollectiveEpilogueINS1J_23Sm100TmaWarpSpecializedILi1ELi1ELi64ELb0ELb0EEEJNS5_IJNSA_ILi128EEESG_SH_EEENS5_IJNSX_IS1O_SC_EENSX_ISG_SC_EEEEESJ_SK_SJ_SK_NS1J_6fusion15FusionCallbacksIS1N_NS1T_17LinearCombinationISJ_fSJ_fLNS_15FloatRoundStyleE2EEES1P_S1S_JEEENS4_5SM1004TMEM4LOAD26SM100_TMEM_LOAD_32dp32b64xENS4_13SM90_TMA_LOADENS16_INS17_ILi2ELi4ELi3EEES1A_NSX_INS5_IJS1B_SG_EEENS5_IJSG_SC_EEEEEEENS4_39AutoVectorizingCopyWithAssumedAlignmentILi128EEENS4_14SM90_TMA_STOREES28_S2A_S2A_EEEvvEEEEvNT_6ParamsE --------------------------
	.section	.nv.shared._ZN7cutlass13device_kernelINS_4gemm6kernel13GemmUniversalIN4cute5tupleIJiiiiEEENS1_10collective13CollectiveMmaINS1_35MainloopSm100TmaUmmaWarpSpecializedILi5ELi2ELi4ENS5_IJNS4_1CILi2EEESB_NSA_ILi1EEEEEEEENS5_IJNSA_ILi256EEENSA_ILi64EEENSA_ILi32EEEEEENS_12float_e5m2_tENS5_IJlSC_lEEESJ_SK_NS4_8TiledMMAINS4_8MMA_AtomIJNS4_10MMA_TraitsINS4_25SM100_MMA_F8F6F4_2x1SM_SSEJSJ_SJ_fSF_SG_NS4_17integral_constantINS4_4UMMA5MajorELSR_0EEESS_NSP_INSQ_7ScaleInELST_0EEESU_EEEEEENS4_6LayoutINS5_IJSC_SC_SC_EEENS5_IJNSA_ILi0EEESZ_SZ_EEEEENS5_IJNS4_10UnderscoreES12_S12_EEEEENS4_28SM100_TMA_2SM_LOAD_MULTICASTENS4_14ComposedLayoutINS4_7SwizzleILi1ELi4ELi3EEENS4_18smem_ptr_flag_bitsILi8EEENSX_INS5_IJNSA_ILi8EEESH_EEENS5_IJSH_SC_EEEEEEEvNS4_8identityENS4_18SM100_TMA_2SM_LOADES1F_vS1G_EENS_8epilogue10collective18CollectiveEpilogueINS1J_23Sm100TmaWarpSpecializedILi1ELi1ELi64ELb0ELb0EEEJNS5_IJNSA_ILi128EEESG_SH_EEENS5_IJNSX_IS1O_SC_EENSX_ISG_SC_EEEEESJ_SK_SJ_SK_NS1J_6fusion15FusionCallbacksIS1N_NS1T_17LinearCombinationISJ_fSJ_fLNS_15FloatRoundStyleE2EEES1P_S1S_JEEENS4_5SM1004TMEM4LOAD26SM100_TMEM_LOAD_32dp32b64xENS4_13SM90_TMA_LOADENS16_INS17_ILi2ELi4ELi3EEES1A_NSX_INS5_IJS1B_SG_EEENS5_IJSG_SC_EEEEEEENS4_39AutoVectorizingCopyWithAssumedAlignmentILi128EEENS4_14SM90_TMA_STOREES28_S2A_S2A_EEEvvEEEEvNT_6ParamsE,"aw",@nobits
	.sectionflags	@""
	.align	16
	.zero		1024


//--------------------- .nv.shared.reserved.0     --------------------------
	.section	.nv.shared.reserved.0,"aw",@nobits
	.weak		__nv_reservedSMEM_offset_0_alias
	.size		__nv_reservedSMEM_offset_0_alias, 0, 64
	.other		__nv_reservedSMEM_offset_0_alias,@"STO_CUDA_RESERVED_SHARED STV_DEFAULT"
__nv_reservedSMEM_offset_0_alias:
	.zero		0
.nv.shared.reserved.0:
	.zero		64
	.weak		__nv_reservedSMEM_tcgen05_partition
	.type		__nv_reservedSMEM_tcgen05_partition,@object
	.size		__nv_reservedSMEM_tcgen05_partition,(.L_0 - __nv_reservedSMEM_tcgen05_partition)
__nv_reservedSMEM_tcgen05_partition:
	.zero		32
.L_0:


//--------------------- .nv.global                --------------------------
	.section	.nv.global,"aw",@nobits
.nv.global:
	.type		_ZN39_INTERNAL_eaf006f2_4_k_cu_f2d6766d_91934cute1_E,@object
	.size		_ZN39_INTERNAL_eaf006f2_4_k_cu_f2d6766d_91934cute1_E,(_ZN39_INTERNAL_eaf006f2_4_k_cu_f2d6766d_91934cuda3std3__45__cpo6cbeginE - _ZN39_INTERNAL_eaf006f2_4_k_cu_f2d6766d_91934cute1_E)
_ZN39_INTERNAL_eaf006f2_4_k_cu_f2d6766d_91934cute1_E:
	.zero		1
	.type		_ZN39_INTERNAL_eaf006f2_4_k_cu_f2d6766d_91934cuda3std3__45__cpo6cbeginE,@object
	.size		_ZN39_INTERNAL_eaf006f2_4_k_cu_f2d6766d_91934cuda3std3__45__cpo6cbeginE,(_ZN39_INTERNAL_eaf006f2_4_k_cu_f2d6766d_91934cuda3std3__48in_placeE - _ZN39_INTERNAL_eaf006f2_4_k_cu_f2d6766d_91934cuda3std3__45__cpo6cbeginE)
_ZN39_INTERNAL_eaf006f2_4_k_cu_f2d6766d_91934cuda3std3__45__cpo6cbeginE:
	.zero		1
	.type		_ZN39_INTERNAL_eaf006f2_4_k_cu_f2d6766d_91934cuda3std3__48in_placeE,@object
	.size		_ZN39_INTERNAL_eaf006f2_4_k_cu_f2d6766d_91934cuda3std3__48in_placeE,(_ZN39_INTERNAL_eaf006f2_4_k_cu_f2d6766d_91934cuda3std6ranges3__45__cpo9iter_moveE - _ZN39_INTERNAL_eaf006f2_4_k_cu_f2d6766d_91934cuda3std3__48in_placeE)
_ZN39_INTERNAL_eaf006f2_4_k_cu_f2d6766d_91934cuda3std3__48in_placeE:
	.zero		1
	.type		_ZN39_INTERNAL_eaf006f2_4_k_cu_f2d6766d_91934cuda3std6ranges3__45__cpo9iter_moveE,@object
	.size		_ZN39_INTERNAL_eaf006f2_4_k_cu_f2d6766d_91934cuda3std6ranges3__45__cpo9iter_moveE,(_ZN39_INTERNAL_eaf006f2_4_k_cu_f2d6766d_91934cuda3std3__45__cpo5beginE - _ZN39_INTERNAL_eaf006f2_4_k_cu_f2d6766d_91934cuda3std6ranges3__45__cpo9iter_moveE)
_ZN39_INTERNAL_eaf006f2_4_k_cu_f2d6766d_91934cuda3std6ranges3__45__cpo9iter_moveE:
	.zero		1
	.type		_ZN39_INTERNAL_eaf006f2_4_k_cu_f2d6766d_91934cuda3std3__45__cpo5beginE,@object
	.size		_ZN39_INTERNAL_eaf006f2_4_k_cu_f2d6766d_91934cuda3std3__45__cpo5beginE,(_ZN39_INTERNAL_eaf006f2_4_k_cu_f2d6766d_91934cuda3std3__441_GLOBAL__N__eaf006f2_4_k_cu_f2d6766d_91936ignoreE - _ZN39_INTERNAL_eaf006f2_4_k_cu_f2d6766d_91934cuda3std3__45__cpo5beginE)
_ZN39_INTERNAL_eaf006f2_4_k_cu_f2d6766d_91934cuda3std3__45__cpo5beginE:
	.zero		1
	.type		_ZN39_INTERNAL_eaf006f2_4_k_cu_f2d6766d_91934cuda3std3__441_GLOBAL__N__eaf006f2_4_k_cu_f2d6766d_91936ignoreE,@object
	.size		_ZN39_INTERNAL_eaf006f2_4_k_cu_f2d6766d_91934cuda3std3__441_GLOBAL__N__eaf006f2_4_k_cu_f2d6766d_91936ignoreE,(_ZN39_INTERNAL_eaf006f2_4_k_cu_f2d6766d_91934cute7productE - _ZN39_INTERNAL_eaf006f2_4_k_cu_f2d6766d_91934cuda3std3__441_GLOBAL__N__eaf006f2_4_k_cu_f2d6766d_91936ignoreE)
_ZN39_INTERNAL_eaf006f2_4_k_cu_f2d6766d_91934cuda3std3__441_GLOBAL__N__eaf006f2_4_k_cu_f2d6766d_91936ignoreE:
	.zero		1
	.type		_ZN39_INTERNAL_eaf006f2_4_k_cu_f2d6766d_91934cute7productE,@object
	.size		_ZN39_INTERNAL_eaf006f2_4_k_cu_f2d6766d_91934cute7productE,(_ZN39_INTERNAL_eaf006f2_4_k_cu_f2d6766d_91934cuda3std3__45__cpo3endE - _ZN39_INTERNAL_eaf006f2_4_k_cu_f2d6766d_91934cute7productE)
_ZN39_INTERNAL_eaf006f2_4_k_cu_f2d6766d_91934cute7productE:
	.zero		1
	.type		_ZN39_INTERNAL_eaf006f2_4_k_cu_f2d6766d_91934cuda3std3__45__cpo3endE,@object
	.size		_ZN39_INTERNAL_eaf006f2_4_k_cu_f2d6766d_91934cuda3std3__45__cpo3endE,(_ZN39_INTERNAL_eaf006f2_4_k_cu_f2d6766d_91934cuda3std3__419piecewise_constructE - _ZN39_INTERNAL_eaf006f2_4_k_cu_f2d6766d_91934cuda3std3__45__cpo3endE)
_ZN39_INTERNAL_eaf006f2_4_k_cu_f2d6766d_91934cuda3std3__45__cpo3endE:
	.zero		1
	.type		_ZN39_INTERNAL_eaf006f2_4_k_cu_f2d6766d_91934cuda3std3__419piecewise_constructE,@object
	.size		_ZN39_INTERNAL_eaf006f2_4_k_cu_f2d6766d_91934cuda3std3__419piecewise_constructE,(_ZN39_INTERNAL_eaf006f2_4_k_cu_f2d6766d_91934cuda3std3__45__cpo4cendE - _ZN39_INTERNAL_eaf006f2_4_k_cu_f2d6766d_91934cuda3std3__419piecewise_constructE)
_ZN39_INTERNAL_eaf006f2_4_k_cu_f2d6766d_91934cuda3std3__419piecewise_constructE:
	.zero		1
	.type		_ZN39_INTERNAL_eaf006f2_4_k_cu_f2d6766d_91934cuda3std3__45__cpo4cendE,@object
	.size		_ZN39_INTERNAL_eaf006f2_4_k_cu_f2d6766d_91934cuda3std3__45__cpo4cendE,(_ZN39_INTERNAL_eaf006f2_4_k_cu_f2d6766d_91934cuda3std6ranges3__45__cpo4swapE - _ZN39_INTERNAL_eaf006f2_4_k_cu_f2d6766d_91934cuda3std3__45__cpo4cendE)
_ZN39_INTERNAL_eaf006f2_4_k_cu_f2d6766d_91934cuda3std3__45__cpo4cendE:
	.zero		1
	.type		_ZN39_INTERNAL_eaf006f2_4_k_cu_f2d6766d_91934cuda3std6ranges3__45__cpo4swapE,@object
	.size		_ZN39_INTERNAL_eaf006f2_4_k_cu_f2d6766d_91934cuda3std6ranges3__45__cpo4swapE,(.L_10 - _ZN39_INTERNAL_eaf006f2_4_k_cu_f2d6766d_91934cuda3std6ranges3__45__cpo4swapE)
_ZN39_INTERNAL_eaf006f2_4_k_cu_f2d6766d_91934cuda3std6ranges3__45__cpo4swapE:
	.zero		1
.L_10:


//--------------------- .nv.constant0._ZN7cutlass13device_kernelINS_4gemm6kernel13GemmUniversalIN4cute5tupleIJiiiiEEENS1_10collective13CollectiveMmaINS1_35MainloopSm100TmaUmmaWarpSpecializedILi5ELi2ELi4ENS5_IJNS4_1CILi2EEESB_NSA_ILi1EEEEEEEENS5_IJNSA_ILi256EEENSA_ILi64EEENSA_ILi32EEEEEENS_12float_e5m2_tENS5_IJlSC_lEEESJ_SK_NS4_8TiledMMAINS4_8MMA_AtomIJNS4_10MMA_TraitsINS4_25SM100_MMA_F8F6F4_2x1SM_SSEJSJ_SJ_fSF_SG_NS4_17integral_constantINS4_4UMMA5MajorELSR_0EEESS_NSP_INSQ_7ScaleInELST_0EEESU_EEEEEENS4_6LayoutINS5_IJSC_SC_SC_EEENS5_IJNSA_ILi0EEESZ_SZ_EEEEENS5_IJNS4_10UnderscoreES12_S12_EEEEENS4_28SM100_TMA_2SM_LOAD_MULTICASTENS4_14ComposedLayoutINS4_7SwizzleILi1ELi4ELi3EEENS4_18smem_ptr_flag_bitsILi8EEENSX_INS5_IJNSA_ILi8EEESH_EEENS5_IJSH_SC_EEEEEEEvNS4_8identityENS4_18SM100_TMA_2SM_LOADES1F_vS1G_EENS_8epilogue10collective18CollectiveEpilogueINS1J_23Sm100TmaWarpSpecializedILi1ELi1ELi64ELb0ELb0EEEJNS5_IJNSA_ILi128EEESG_SH_EEENS5_IJNSX_IS1O_SC_EENSX_ISG_SC_EEEEESJ_SK_SJ_SK_NS1J_6fusion15FusionCallbacksIS1N_NS1T_17LinearCombinationISJ_fSJ_fLNS_15FloatRoundStyleE2EEES1P_S1S_JEEENS4_5SM1004TMEM4LOAD26SM100_TMEM_LOAD_32dp32b64xENS4_13SM90_TMA_LOADENS16_INS17_ILi2ELi4ELi3EEES1A_NSX_INS5_IJS1B_SG_EEENS5_IJSG_SC_EEEEEEENS4_39AutoVectorizingCopyWithAssumedAlignmentILi128EEENS4_14SM90_TMA_STOREES28_S2A_S2A_EEEvvEEEEvNT_6ParamsE --------------------------
	.section	.nv.constant0._ZN7cutlass13device_kernelINS_4gemm6kernel13GemmUniversalIN4cute5tupleIJiiiiEEENS1_10collective13CollectiveMmaINS1_35MainloopSm100TmaUmmaWarpSpecializedILi5ELi2ELi4ENS5_IJNS4_1CILi2EEESB_NSA_ILi1EEEEEEEENS5_IJNSA_ILi256EEENSA_ILi64EEENSA_ILi32EEEEEENS_12float_e5m2_tENS5_IJlSC_lEEESJ_SK_NS4_8TiledMMAINS4_8MMA_AtomIJNS4_10MMA_TraitsINS4_25SM100_MMA_F8F6F4_2x1SM_SSEJSJ_SJ_fSF_SG_NS4_17integral_constantINS4_4UMMA5MajorELSR_0EEESS_NSP_INSQ_7ScaleInELST_0EEESU_EEEEEENS4_6LayoutINS5_IJSC_SC_SC_EEENS5_IJNSA_ILi0EEESZ_SZ_EEEEENS5_IJNS4_10UnderscoreES12_S12_EEEEENS4_28SM100_TMA_2SM_LOAD_MULTICASTENS4_14ComposedLayoutINS4_7SwizzleILi1ELi4ELi3EEENS4_18smem_ptr_flag_bitsILi8EEENSX_INS5_IJNSA_ILi8EEESH_EEENS5_IJSH_SC_EEEEEEEvNS4_8identityENS4_18SM100_TMA_2SM_LOADES1F_vS1G_EENS_8epilogue10collective18CollectiveEpilogueINS1J_23Sm100TmaWarpSpecializedILi1ELi1ELi64ELb0ELb0EEEJNS5_IJNSA_ILi128EEESG_SH_EEENS5_IJNSX_IS1O_SC_EENSX_ISG_SC_EEEEESJ_SK_SJ_SK_NS1J_6fusion15FusionCallbacksIS1N_NS1T_17LinearCombinationISJ_fSJ_fLNS_15FloatRoundStyleE2EEES1P_S1S_JEEENS4_5SM1004TMEM4LOAD26SM100_TMEM_LOAD_32dp32b64xENS4_13SM90_TMA_LOADENS16_INS17_ILi2ELi4ELi3EEES1A_NSX_INS5_IJS1B_SG_EEENS5_IJSG_SC_EEEEEEENS4_39AutoVectorizingCopyWithAssumedAlignmentILi128EEENS4_14SM90_TMA_STOREES28_S2A_S2A_EEEvvEEEEvNT_6ParamsE,"a",@progbits
	.sectionflags	@""
	.align	4
.nv.constant0._ZN7cutlass13device_kernelINS_4gemm6kernel13GemmUniversalIN4cute5tupleIJiiiiEEENS1_10collective13CollectiveMmaINS1_35MainloopSm100TmaUmmaWarpSpecializedILi5ELi2ELi4ENS5_IJNS4_1CILi2EEESB_NSA_ILi1EEEEEEEENS5_IJNSA_ILi256EEENSA_ILi64EEENSA_ILi32EEEEEENS_12float_e5m2_tENS5_IJlSC_lEEESJ_SK_NS4_8TiledMMAINS4_8MMA_AtomIJNS4_10MMA_TraitsINS4_25SM100_MMA_F8F6F4_2x1SM_SSEJSJ_SJ_fSF_SG_NS4_17integral_constantINS4_4UMMA5MajorELSR_0EEESS_NSP_INSQ_7ScaleInELST_0EEESU_EEEEEENS4_6LayoutINS5_IJSC_SC_SC_EEENS5_IJNSA_ILi0EEESZ_SZ_EEEEENS5_IJNS4_10UnderscoreES12_S12_EEEEENS4_28SM100_TMA_2SM_LOAD_MULTICASTENS4_14ComposedLayoutINS4_7SwizzleILi1ELi4ELi3EEENS4_18smem_ptr_flag_bitsILi8EEENSX_INS5_IJNSA_ILi8EEESH_EEENS5_IJSH_SC_EEEEEEEvNS4_8identityENS4_18SM100_TMA_2SM_LOADES1F_vS1G_EENS_8epilogue10collective18CollectiveEpilogueINS1J_23Sm100TmaWarpSpecializedILi1ELi1ELi64ELb0ELb0EEEJNS5_IJNSA_ILi128EEESG_SH_EEENS5_IJNSX_IS1O_SC_EENSX_ISG_SC_EEEEESJ_SK_SJ_SK_NS1J_6fusion15FusionCallbacksIS1N_NS1T_17LinearCombinationISJ_fSJ_fLNS_15FloatRoundStyleE2EEES1P_S1S_JEEENS4_5SM1004TMEM4LOAD26SM100_TMEM_LOAD_32dp32b64xENS4_13SM90_TMA_LOADENS16_INS17_ILi2ELi4ELi3EEES1A_NSX_INS5_IJS1B_SG_EEENS5_IJSG_SC_EEEEEEENS4_39AutoVectorizingCopyWithAssumedAlignmentILi128EEENS4_14SM90_TMA_STOREES28_S2A_S2A_EEEvvEEEEvNT_6ParamsE:
	.zero		2944


//--------------------- SYMBOLS --------------------------

	.type		.nv.reservedSmem.offset0,@object
	.size		.nv.reservedSmem.offset0,0x4
	.type		.nv.reservedSmem.cap,@object
	.size		.nv.reservedSmem.cap,0x4
	.type		__assertfail,@function
